//
// Generated by NVIDIA NVVM Compiler
//
// Compiler Build ID: CL-36424714
// Cuda compilation tools, release 13.0, V13.0.88
// Based on NVVM 20.0.0
//

.version 9.0
.target sm_100
.address_size 64

	// .globl	_Z13matmul_kernelPKfS0_Pfiii

.visible .entry _Z13matmul_kernelPKfS0_Pfiii(
	.param .u64 .ptr .align 1 _Z13matmul_kernelPKfS0_Pfiii_param_0,
	.param .u64 .ptr .align 1 _Z13matmul_kernelPKfS0_Pfiii_param_1,
	.param .u64 .ptr .align 1 _Z13matmul_kernelPKfS0_Pfiii_param_2,
	.param .u32 _Z13matmul_kernelPKfS0_Pfiii_param_3,
	.param .u32 _Z13matmul_kernelPKfS0_Pfiii_param_4,
	.param .u32 _Z13matmul_kernelPKfS0_Pfiii_param_5
)
{
	.reg .pred 	%p<13>;
	.reg .b32 	%r<48>;
	.reg .b32 	%f<112>;
	.reg .b64 	%rd<43>;

	ld.param.u64 	%rd11, [_Z13matmul_kernelPKfS0_Pfiii_param_0];
	ld.param.u64 	%rd12, [_Z13matmul_kernelPKfS0_Pfiii_param_1];
	ld.param.u64 	%rd10, [_Z13matmul_kernelPKfS0_Pfiii_param_2];
	ld.param.u32 	%r27, [_Z13matmul_kernelPKfS0_Pfiii_param_3];
	ld.param.u32 	%r25, [_Z13matmul_kernelPKfS0_Pfiii_param_4];
	ld.param.u32 	%r26, [_Z13matmul_kernelPKfS0_Pfiii_param_5];
	cvta.to.global.u64 	%rd1, %rd12;
	cvta.to.global.u64 	%rd2, %rd11;
	mov.u32 	%r28, %ctaid.y;
	mov.u32 	%r29, %ntid.y;
	mov.u32 	%r30, %tid.y;
	mad.lo.s32 	%r1, %r28, %r29, %r30;
	mov.u32 	%r31, %ctaid.x;
	mov.u32 	%r32, %ntid.x;
	mov.u32 	%r33, %tid.x;
	mad.lo.s32 	%r2, %r31, %r32, %r33;
	setp.ge.s32 	%p1, %r1, %r27;
	setp.ge.s32 	%p2, %r2, %r25;
	or.pred  	%p3, %p1, %p2;
	@%p3 bra 	$L__BB0_15;
	setp.lt.s32 	%p4, %r26, 1;
	mov.f32 	%f111, 0f00000000;
	@%p4 bra 	$L__BB0_14;
	mul.lo.s32 	%r3, %r26, %r1;
	mul.lo.s32 	%r4, %r26, %r2;
	and.b32  	%r5, %r26, 15;
	setp.lt.u32 	%p5, %r26, 16;
	mov.f32 	%f111, 0f00000000;
	mov.b32 	%r44, 0;
	@%p5 bra 	$L__BB0_5;
	and.b32  	%r44, %r26, 2147483632;
	neg.s32 	%r42, %r44;
	mul.wide.u32 	%rd13, %r3, 4;
	add.s64 	%rd14, %rd13, %rd2;
	add.s64 	%rd41, %rd14, 32;
	add.s64 	%rd4, %rd1, 32;
	mov.f32 	%f111, 0f00000000;
	mov.u32 	%r41, %r4;
$L__BB0_4:
	.pragma "nounroll";
	mul.wide.s32 	%rd15, %r41, 4;
	add.s64 	%rd16, %rd4, %rd15;
	ld.global.f32 	%f18, [%rd41+-32];
	ld.global.f32 	%f19, [%rd16+-32];
	fma.rn.f32 	%f20, %f18, %f19, %f111;
	ld.global.f32 	%f21, [%rd41+-28];
	ld.global.f32 	%f22, [%rd16+-28];
	fma.rn.f32 	%f23, %f21, %f22, %f20;
	ld.global.f32 	%f24, [%rd41+-24];
	ld.global.f32 	%f25, [%rd16+-24];
	fma.rn.f32 	%f26, %f24, %f25, %f23;
	ld.global.f32 	%f27, [%rd41+-20];
	ld.global.f32 	%f28, [%rd16+-20];
	fma.rn.f32 	%f29, %f27, %f28, %f26;
	ld.global.f32 	%f30, [%rd41+-16];
	ld.global.f32 	%f31, [%rd16+-16];
	fma.rn.f32 	%f32, %f30, %f31, %f29;
	ld.global.f32 	%f33, [%rd41+-12];
	ld.global.f32 	%f34, [%rd16+-12];
	fma.rn.f32 	%f35, %f33, %f34, %f32;
	ld.global.f32 	%f36, [%rd41+-8];
	ld.global.f32 	%f37, [%rd16+-8];
	fma.rn.f32 	%f38, %f36, %f37, %f35;
	ld.global.f32 	%f39, [%rd41+-4];
	ld.global.f32 	%f40, [%rd16+-4];
	fma.rn.f32 	%f41, %f39, %f40, %f38;
	ld.global.f32 	%f42, [%rd41];
	ld.global.f32 	%f43, [%rd16];
	fma.rn.f32 	%f44, %f42, %f43, %f41;
	ld.global.f32 	%f45, [%rd41+4];
	ld.global.f32 	%f46, [%rd16+4];
	fma.rn.f32 	%f47, %f45, %f46, %f44;
	ld.global.f32 	%f48, [%rd41+8];
	ld.global.f32 	%f49, [%rd16+8];
	fma.rn.f32 	%f50, %f48, %f49, %f47;
	ld.global.f32 	%f51, [%rd41+12];
	ld.global.f32 	%f52, [%rd16+12];
	fma.rn.f32 	%f53, %f51, %f52, %f50;
	ld.global.f32 	%f54, [%rd41+16];
	ld.global.f32 	%f55, [%rd16+16];
	fma.rn.f32 	%f56, %f54, %f55, %f53;
	ld.global.f32 	%f57, [%rd41+20];
	ld.global.f32 	%f58, [%rd16+20];
	fma.rn.f32 	%f59, %f57, %f58, %f56;
	ld.global.f32 	%f60, [%rd41+24];
	ld.global.f32 	%f61, [%rd16+24];
	fma.rn.f32 	%f62, %f60, %f61, %f59;
	ld.global.f32 	%f63, [%rd41+28];
	ld.global.f32 	%f64, [%rd16+28];
	fma.rn.f32 	%f111, %f63, %f64, %f62;
	add.s32 	%r42, %r42, 16;
	add.s64 	%rd41, %rd41, 64;
	add.s32 	%r41, %r41, 16;
	setp.ne.s32 	%p6, %r42, 0;
	@%p6 bra 	$L__BB0_4;
$L__BB0_5:
	setp.eq.s32 	%p7, %r5, 0;
	@%p7 bra 	$L__BB0_14;
	and.b32  	%r13, %r26, 7;
	setp.lt.u32 	%p8, %r5, 8;
	@%p8 bra 	$L__BB0_8;
	add.s32 	%r35, %r44, %r3;
	mul.wide.u32 	%rd17, %r35, 4;
	add.s64 	%rd18, %rd2, %rd17;
	ld.global.f32 	%f66, [%rd18];
	add.s32 	%r36, %r44, %r4;
	mul.wide.s32 	%rd19, %r36, 4;
	add.s64 	%rd20, %rd1, %rd19;
	ld.global.f32 	%f67, [%rd20];
	fma.rn.f32 	%f68, %f66, %f67, %f111;
	cvt.u64.u32 	%rd21, %r3;
	cvt.u64.u32 	%rd22, %r44;
	add.s64 	%rd23, %rd22, %rd21;
	shl.b64 	%rd24, %rd23, 2;
	add.s64 	%rd25, %rd2, %rd24;
	ld.global.f32 	%f69, [%rd25+4];
	ld.global.f32 	%f70, [%rd20+4];
	fma.rn.f32 	%f71, %f69, %f70, %f68;
	ld.global.f32 	%f72, [%rd25+8];
	ld.global.f32 	%f73, [%rd20+8];
	fma.rn.f32 	%f74, %f72, %f73, %f71;
	ld.global.f32 	%f75, [%rd25+12];
	ld.global.f32 	%f76, [%rd20+12];
	fma.rn.f32 	%f77, %f75, %f76, %f74;
	ld.global.f32 	%f78, [%rd25+16];
	ld.global.f32 	%f79, [%rd20+16];
	fma.rn.f32 	%f80, %f78, %f79, %f77;
	ld.global.f32 	%f81, [%rd25+20];
	ld.global.f32 	%f82, [%rd20+20];
	fma.rn.f32 	%f83, %f81, %f82, %f80;
	ld.global.f32 	%f84, [%rd25+24];
	ld.global.f32 	%f85, [%rd20+24];
	fma.rn.f32 	%f86, %f84, %f85, %f83;
	ld.global.f32 	%f87, [%rd25+28];
	ld.global.f32 	%f88, [%rd20+28];
	fma.rn.f32 	%f111, %f87, %f88, %f86;
	add.s32 	%r44, %r44, 8;
$L__BB0_8:
	setp.eq.s32 	%p9, %r13, 0;
	@%p9 bra 	$L__BB0_14;
	and.b32  	%r16, %r26, 3;
	setp.lt.u32 	%p10, %r13, 4;
	@%p10 bra 	$L__BB0_11;
	add.s32 	%r37, %r44, %r3;
	mul.wide.u32 	%rd26, %r37, 4;
	add.s64 	%rd27, %rd2, %rd26;
	ld.global.f32 	%f90, [%rd27];
	add.s32 	%r38, %r44, %r4;
	mul.wide.s32 	%rd28, %r38, 4;
	add.s64 	%rd29, %rd1, %rd28;
	ld.global.f32 	%f91, [%rd29];
	fma.rn.f32 	%f92, %f90, %f91, %f111;
	cvt.u64.u32 	%rd30, %r3;
	cvt.u64.u32 	%rd31, %r44;
	add.s64 	%rd32, %rd31, %rd30;
	shl.b64 	%rd33, %rd32, 2;
	add.s64 	%rd34, %rd2, %rd33;
	ld.global.f32 	%f93, [%rd34+4];
	ld.global.f32 	%f94, [%rd29+4];
	fma.rn.f32 	%f95, %f93, %f94, %f92;
	ld.global.f32 	%f96, [%rd34+8];
	ld.global.f32 	%f97, [%rd29+8];
	fma.rn.f32 	%f98, %f96, %f97, %f95;
	ld.global.f32 	%f99, [%rd34+12];
	ld.global.f32 	%f100, [%rd29+12];
	fma.rn.f32 	%f111, %f99, %f100, %f98;
	add.s32 	%r44, %r44, 4;
$L__BB0_11:
	setp.eq.s32 	%p11, %r16, 0;
	@%p11 bra 	$L__BB0_14;
	add.s32 	%r47, %r44, %r4;
	add.s32 	%r39, %r44, %r3;
	mul.wide.u32 	%rd35, %r39, 4;
	add.s64 	%rd42, %rd2, %rd35;
	neg.s32 	%r46, %r16;
$L__BB0_13:
	.pragma "nounroll";
	mul.wide.s32 	%rd36, %r47, 4;
	add.s64 	%rd37, %rd1, %rd36;
	ld.global.f32 	%f101, [%rd42];
	ld.global.f32 	%f102, [%rd37];
	fma.rn.f32 	%f111, %f101, %f102, %f111;
	add.s32 	%r47, %r47, 1;
	add.s64 	%rd42, %rd42, 4;
	add.s32 	%r46, %r46, 1;
	setp.ne.s32 	%p12, %r46, 0;
	@%p12 bra 	$L__BB0_13;
$L__BB0_14:
	mad.lo.s32 	%r40, %r25, %r1, %r2;
	cvta.to.global.u64 	%rd38, %rd10;
	mul.wide.s32 	%rd39, %r40, 4;
	add.s64 	%rd40, %rd38, %rd39;
	st.global.f32 	[%rd40], %f111;
$L__BB0_15:
	ret;

}
	// .globl	_Z16normalize_kernelPfii
.visible .entry _Z16normalize_kernelPfii(
	.param .u64 .ptr .align 1 _Z16normalize_kernelPfii_param_0,
	.param .u32 _Z16normalize_kernelPfii_param_1,
	.param .u32 _Z16normalize_kernelPfii_param_2
)
{
	.reg .pred 	%p<13>;
	.reg .b32 	%r<37>;
	.reg .b32 	%f<86>;
	.reg .b64 	%rd<30>;

	ld.param.u64 	%rd8, [_Z16normalize_kernelPfii_param_0];
	ld.param.u32 	%r20, [_Z16normalize_kernelPfii_param_1];
	ld.param.u32 	%r19, [_Z16normalize_kernelPfii_param_2];
	cvta.to.global.u64 	%rd1, %rd8;
	mov.u32 	%r21, %ctaid.y;
	mov.u32 	%r22, %ntid.y;
	mov.u32 	%r23, %tid.y;
	mad.lo.s32 	%r1, %r21, %r22, %r23;
	mov.u32 	%r24, %ctaid.x;
	mov.u32 	%r25, %ntid.x;
	mov.u32 	%r26, %tid.x;
	mad.lo.s32 	%r2, %r24, %r25, %r26;
	setp.ge.s32 	%p1, %r1, %r20;
	setp.ge.s32 	%p2, %r2, %r19;
	or.pred  	%p3, %p1, %p2;
	@%p3 bra 	$L__BB1_15;
	setp.lt.s32 	%p4, %r19, 1;
	mov.f32 	%f85, 0f00000000;
	@%p4 bra 	$L__BB1_14;
	mul.lo.s32 	%r3, %r19, %r1;
	and.b32  	%r4, %r19, 15;
	setp.lt.u32 	%p5, %r19, 16;
	mov.f32 	%f85, 0f00000000;
	mov.b32 	%r34, 0;
	@%p5 bra 	$L__BB1_5;
	and.b32  	%r34, %r19, 2147483632;
	neg.s32 	%r32, %r34;
	mul.wide.u32 	%rd9, %r3, 4;
	add.s64 	%rd10, %rd9, %rd1;
	add.s64 	%rd28, %rd10, 32;
	mov.f32 	%f85, 0f00000000;
$L__BB1_4:
	.pragma "nounroll";
	ld.global.f32 	%f18, [%rd28+-32];
	fma.rn.f32 	%f19, %f18, %f18, %f85;
	ld.global.f32 	%f20, [%rd28+-28];
	fma.rn.f32 	%f21, %f20, %f20, %f19;
	ld.global.f32 	%f22, [%rd28+-24];
	fma.rn.f32 	%f23, %f22, %f22, %f21;
	ld.global.f32 	%f24, [%rd28+-20];
	fma.rn.f32 	%f25, %f24, %f24, %f23;
	ld.global.f32 	%f26, [%rd28+-16];
	fma.rn.f32 	%f27, %f26, %f26, %f25;
	ld.global.f32 	%f28, [%rd28+-12];
	fma.rn.f32 	%f29, %f28, %f28, %f27;
	ld.global.f32 	%f30, [%rd28+-8];
	fma.rn.f32 	%f31, %f30, %f30, %f29;
	ld.global.f32 	%f32, [%rd28+-4];
	fma.rn.f32 	%f33, %f32, %f32, %f31;
	ld.global.f32 	%f34, [%rd28];
	fma.rn.f32 	%f35, %f34, %f34, %f33;
	ld.global.f32 	%f36, [%rd28+4];
	fma.rn.f32 	%f37, %f36, %f36, %f35;
	ld.global.f32 	%f38, [%rd28+8];
	fma.rn.f32 	%f39, %f38, %f38, %f37;
	ld.global.f32 	%f40, [%rd28+12];
	fma.rn.f32 	%f41, %f40, %f40, %f39;
	ld.global.f32 	%f42, [%rd28+16];
	fma.rn.f32 	%f43, %f42, %f42, %f41;
	ld.global.f32 	%f44, [%rd28+20];
	fma.rn.f32 	%f45, %f44, %f44, %f43;
	ld.global.f32 	%f46, [%rd28+24];
	fma.rn.f32 	%f47, %f46, %f46, %f45;
	ld.global.f32 	%f48, [%rd28+28];
	fma.rn.f32 	%f85, %f48, %f48, %f47;
	add.s32 	%r32, %r32, 16;
	add.s64 	%rd28, %rd28, 64;
	setp.ne.s32 	%p6, %r32, 0;
	@%p6 bra 	$L__BB1_4;
$L__BB1_5:
	setp.eq.s32 	%p7, %r4, 0;
	@%p7 bra 	$L__BB1_14;
	and.b32  	%r10, %r19, 7;
	setp.lt.u32 	%p8, %r4, 8;
	@%p8 bra 	$L__BB1_8;
	add.s32 	%r28, %r34, %r3;
	mul.wide.u32 	%rd11, %r28, 4;
	add.s64 	%rd12, %rd1, %rd11;
	ld.global.f32 	%f50, [%rd12];
	fma.rn.f32 	%f51, %f50, %f50, %f85;
	cvt.u64.u32 	%rd13, %r3;
	cvt.u64.u32 	%rd14, %r34;
	add.s64 	%rd15, %rd14, %rd13;
	shl.b64 	%rd16, %rd15, 2;
	add.s64 	%rd17, %rd1, %rd16;
	ld.global.f32 	%f52, [%rd17+4];
	fma.rn.f32 	%f53, %f52, %f52, %f51;
	ld.global.f32 	%f54, [%rd17+8];
	fma.rn.f32 	%f55, %f54, %f54, %f53;
	ld.global.f32 	%f56, [%rd17+12];
	fma.rn.f32 	%f57, %f56, %f56, %f55;
	ld.global.f32 	%f58, [%rd17+16];
	fma.rn.f32 	%f59, %f58, %f58, %f57;
	ld.global.f32 	%f60, [%rd17+20];
	fma.rn.f32 	%f61, %f60, %f60, %f59;
	ld.global.f32 	%f62, [%rd17+24];
	fma.rn.f32 	%f63, %f62, %f62, %f61;
	ld.global.f32 	%f64, [%rd17+28];
	fma.rn.f32 	%f85, %f64, %f64, %f63;
	add.s32 	%r34, %r34, 8;
$L__BB1_8:
	setp.eq.s32 	%p9, %r10, 0;
	@%p9 bra 	$L__BB1_14;
	and.b32  	%r13, %r19, 3;
	setp.lt.u32 	%p10, %r10, 4;
	@%p10 bra 	$L__BB1_11;
	add.s32 	%r29, %r34, %r3;
	mul.wide.u32 	%rd18, %r29, 4;
	add.s64 	%rd19, %rd1, %rd18;
	ld.global.f32 	%f66, [%rd19];
	fma.rn.f32 	%f67, %f66, %f66, %f85;
	cvt.u64.u32 	%rd20, %r3;
	cvt.u64.u32 	%rd21, %r34;
	add.s64 	%rd22, %rd21, %rd20;
	shl.b64 	%rd23, %rd22, 2;
	add.s64 	%rd24, %rd1, %rd23;
	ld.global.f32 	%f68, [%rd24+4];
	fma.rn.f32 	%f69, %f68, %f68, %f67;
	ld.global.f32 	%f70, [%rd24+8];
	fma.rn.f32 	%f71, %f70, %f70, %f69;
	ld.global.f32 	%f72, [%rd24+12];
	fma.rn.f32 	%f85, %f72, %f72, %f71;
	add.s32 	%r34, %r34, 4;
$L__BB1_11:
	setp.eq.s32 	%p11, %r13, 0;
	@%p11 bra 	$L__BB1_14;
	add.s32 	%r30, %r34, %r3;
	mul.wide.u32 	%rd25, %r30, 4;
	add.s64 	%rd29, %rd1, %rd25;
	neg.s32 	%r36, %r13;
$L__BB1_13:
	.pragma "nounroll";
	ld.global.f32 	%f73, [%rd29];
	fma.rn.f32 	%f85, %f73, %f73, %f85;
	add.s64 	%rd29, %rd29, 4;
	add.s32 	%r36, %r36, 1;
	setp.ne.s32 	%p12, %r36, 0;
	@%p12 bra 	$L__BB1_13;
$L__BB1_14:
	rsqrt.approx.f32 	%f74, %f85;
	mad.lo.s32 	%r31, %r19, %r1, %r2;
	mul.wide.s32 	%rd26, %r31, 4;
	add.s64 	%rd27, %rd1, %rd26;
	ld.global.f32 	%f75, [%rd27];
	mul.f32 	%f76, %f74, %f75;
	st.global.f32 	[%rd27], %f76;
$L__BB1_15:
	ret;

}
	// .globl	_Z24cosine_similarity_kernelPKfS0_iiPKiPf
.visible .entry _Z24cosine_similarity_kernelPKfS0_iiPKiPf(
	.param .u64 .ptr .align 1 _Z24cosine_similarity_kernelPKfS0_iiPKiPf_param_0,
	.param .u64 .ptr .align 1 _Z24cosine_similarity_kernelPKfS0_iiPKiPf_param_1,
	.param .u32 _Z24cosine_similarity_kernelPKfS0_iiPKiPf_param_2,
	.param .u32 _Z24cosine_similarity_kernelPKfS0_iiPKiPf_param_3,
	.param .u64 .ptr .align 1 _Z24cosine_similarity_kernelPKfS0_iiPKiPf_param_4,
	.param .u64 .ptr .align 1 _Z24cosine_similarity_kernelPKfS0_iiPKiPf_param_5
)
{
	.reg .pred 	%p<11>;
	.reg .b32 	%r<49>;
	.reg .b32 	%f<112>;
	.reg .b64 	%rd<31>;

	ld.param.u64 	%rd7, [_Z24cosine_similarity_kernelPKfS0_iiPKiPf_param_0];
	ld.param.u64 	%rd8, [_Z24cosine_similarity_kernelPKfS0_iiPKiPf_param_1];
	ld.param.u32 	%r30, [_Z24cosine_similarity_kernelPKfS0_iiPKiPf_param_2];
	ld.param.u32 	%r29, [_Z24cosine_similarity_kernelPKfS0_iiPKiPf_param_3];
	ld.param.u64 	%rd5, [_Z24cosine_similarity_kernelPKfS0_iiPKiPf_param_4];
	ld.param.u64 	%rd6, [_Z24cosine_similarity_kernelPKfS0_iiPKiPf_param_5];
	cvta.to.global.u64 	%rd1, %rd8;
	cvta.to.global.u64 	%rd2, %rd7;
	mov.u32 	%r31, %ctaid.x;
	mov.u32 	%r32, %ntid.x;
	mov.u32 	%r33, %tid.x;
	mad.lo.s32 	%r1, %r31, %r32, %r33;
	setp.ge.s32 	%p1, %r1, %r30;
	@%p1 bra 	$L__BB2_15;
	setp.lt.s32 	%p2, %r29, 1;
	mov.f32 	%f111, 0f00000000;
	@%p2 bra 	$L__BB2_14;
	mul.lo.s32 	%r2, %r29, %r1;
	cvta.to.global.u64 	%rd9, %rd5;
	mul.wide.s32 	%rd10, %r1, 4;
	add.s64 	%rd11, %rd9, %rd10;
	ld.global.u32 	%r35, [%rd11];
	mul.lo.s32 	%r3, %r35, %r29;
	and.b32  	%r4, %r29, 15;
	setp.lt.u32 	%p3, %r29, 16;
	mov.f32 	%f111, 0f00000000;
	mov.b32 	%r44, 0;
	@%p3 bra 	$L__BB2_5;
	and.b32  	%r44, %r29, 2147483632;
	neg.s32 	%r42, %r44;
	add.s64 	%rd3, %rd2, 32;
	add.s64 	%rd4, %rd1, 32;
	mov.f32 	%f111, 0f00000000;
	mov.u32 	%r40, %r3;
	mov.u32 	%r41, %r2;
$L__BB2_4:
	.pragma "nounroll";
	mul.wide.s32 	%rd12, %r41, 4;
	add.s64 	%rd13, %rd3, %rd12;
	mul.wide.s32 	%rd14, %r40, 4;
	add.s64 	%rd15, %rd4, %rd14;
	ld.global.f32 	%f18, [%rd13+-32];
	ld.global.f32 	%f19, [%rd15+-32];
	fma.rn.f32 	%f20, %f18, %f19, %f111;
	ld.global.f32 	%f21, [%rd13+-28];
	ld.global.f32 	%f22, [%rd15+-28];
	fma.rn.f32 	%f23, %f21, %f22, %f20;
	ld.global.f32 	%f24, [%rd13+-24];
	ld.global.f32 	%f25, [%rd15+-24];
	fma.rn.f32 	%f26, %f24, %f25, %f23;
	ld.global.f32 	%f27, [%rd13+-20];
	ld.global.f32 	%f28, [%rd15+-20];
	fma.rn.f32 	%f29, %f27, %f28, %f26;
	ld.global.f32 	%f30, [%rd13+-16];
	ld.global.f32 	%f31, [%rd15+-16];
	fma.rn.f32 	%f32, %f30, %f31, %f29;
	ld.global.f32 	%f33, [%rd13+-12];
	ld.global.f32 	%f34, [%rd15+-12];
	fma.rn.f32 	%f35, %f33, %f34, %f32;
	ld.global.f32 	%f36, [%rd13+-8];
	ld.global.f32 	%f37, [%rd15+-8];
	fma.rn.f32 	%f38, %f36, %f37, %f35;
	ld.global.f32 	%f39, [%rd13+-4];
	ld.global.f32 	%f40, [%rd15+-4];
	fma.rn.f32 	%f41, %f39, %f40, %f38;
	ld.global.f32 	%f42, [%rd13];
	ld.global.f32 	%f43, [%rd15];
	fma.rn.f32 	%f44, %f42, %f43, %f41;
	ld.global.f32 	%f45, [%rd13+4];
	ld.global.f32 	%f46, [%rd15+4];
	fma.rn.f32 	%f47, %f45, %f46, %f44;
	ld.global.f32 	%f48, [%rd13+8];
	ld.global.f32 	%f49, [%rd15+8];
	fma.rn.f32 	%f50, %f48, %f49, %f47;
	ld.global.f32 	%f51, [%rd13+12];
	ld.global.f32 	%f52, [%rd15+12];
	fma.rn.f32 	%f53, %f51, %f52, %f50;
	ld.global.f32 	%f54, [%rd13+16];
	ld.global.f32 	%f55, [%rd15+16];
	fma.rn.f32 	%f56, %f54, %f55, %f53;
	ld.global.f32 	%f57, [%rd13+20];
	ld.global.f32 	%f58, [%rd15+20];
	fma.rn.f32 	%f59, %f57, %f58, %f56;
	ld.global.f32 	%f60, [%rd13+24];
	ld.global.f32 	%f61, [%rd15+24];
	fma.rn.f32 	%f62, %f60, %f61, %f59;
	ld.global.f32 	%f63, [%rd13+28];
	ld.global.f32 	%f64, [%rd15+28];
	fma.rn.f32 	%f111, %f63, %f64, %f62;
	add.s32 	%r42, %r42, 16;
	add.s32 	%r41, %r41, 16;
	add.s32 	%r40, %r40, 16;
	setp.ne.s32 	%p4, %r42, 0;
	@%p4 bra 	$L__BB2_4;
$L__BB2_5:
	setp.eq.s32 	%p5, %r4, 0;
	@%p5 bra 	$L__BB2_14;
	and.b32  	%r14, %r29, 7;
	setp.lt.u32 	%p6, %r4, 8;
	@%p6 bra 	$L__BB2_8;
	add.s32 	%r36, %r44, %r2;
	mul.wide.s32 	%rd16, %r36, 4;
	add.s64 	%rd17, %rd2, %rd16;
	ld.global.f32 	%f66, [%rd17];
	add.s32 	%r37, %r3, %r44;
	mul.wide.s32 	%rd18, %r37, 4;
	add.s64 	%rd19, %rd1, %rd18;
	ld.global.f32 	%f67, [%rd19];
	fma.rn.f32 	%f68, %f66, %f67, %f111;
	ld.global.f32 	%f69, [%rd17+4];
	ld.global.f32 	%f70, [%rd19+4];
	fma.rn.f32 	%f71, %f69, %f70, %f68;
	ld.global.f32 	%f72, [%rd17+8];
	ld.global.f32 	%f73, [%rd19+8];
	fma.rn.f32 	%f74, %f72, %f73, %f71;
	ld.global.f32 	%f75, [%rd17+12];
	ld.global.f32 	%f76, [%rd19+12];
	fma.rn.f32 	%f77, %f75, %f76, %f74;
	ld.global.f32 	%f78, [%rd17+16];
	ld.global.f32 	%f79, [%rd19+16];
	fma.rn.f32 	%f80, %f78, %f79, %f77;
	ld.global.f32 	%f81, [%rd17+20];
	ld.global.f32 	%f82, [%rd19+20];
	fma.rn.f32 	%f83, %f81, %f82, %f80;
	ld.global.f32 	%f84, [%rd17+24];
	ld.global.f32 	%f85, [%rd19+24];
	fma.rn.f32 	%f86, %f84, %f85, %f83;
	ld.global.f32 	%f87, [%rd17+28];
	ld.global.f32 	%f88, [%rd19+28];
	fma.rn.f32 	%f111, %f87, %f88, %f86;
	add.s32 	%r44, %r44, 8;
$L__BB2_8:
	setp.eq.s32 	%p7, %r14, 0;
	@%p7 bra 	$L__BB2_14;
	and.b32  	%r17, %r29, 3;
	setp.lt.u32 	%p8, %r14, 4;
	@%p8 bra 	$L__BB2_11;
	add.s32 	%r38, %r44, %r2;
	mul.wide.s32 	%rd20, %r38, 4;
	add.s64 	%rd21, %rd2, %rd20;
	ld.global.f32 	%f90, [%rd21];
	add.s32 	%r39, %r3, %r44;
	mul.wide.s32 	%rd22, %r39, 4;
	add.s64 	%rd23, %rd1, %rd22;
	ld.global.f32 	%f91, [%rd23];
	fma.rn.f32 	%f92, %f90, %f91, %f111;
	ld.global.f32 	%f93, [%rd21+4];
	ld.global.f32 	%f94, [%rd23+4];
	fma.rn.f32 	%f95, %f93, %f94, %f92;
	ld.global.f32 	%f96, [%rd21+8];
	ld.global.f32 	%f97, [%rd23+8];
	fma.rn.f32 	%f98, %f96, %f97, %f95;
	ld.global.f32 	%f99, [%rd21+12];
	ld.global.f32 	%f100, [%rd23+12];
	fma.rn.f32 	%f111, %f99, %f100, %f98;
	add.s32 	%r44, %r44, 4;
$L__BB2_11:
	setp.eq.s32 	%p9, %r17, 0;
	@%p9 bra 	$L__BB2_14;
	add.s32 	%r48, %r44, %r3;
	add.s32 	%r47, %r44, %r2;
	neg.s32 	%r46, %r17;
$L__BB2_13:
	.pragma "nounroll";
	mul.wide.s32 	%rd24, %r48, 4;
	add.s64 	%rd25, %rd1, %rd24;
	mul.wide.s32 	%rd26, %r47, 4;
	add.s64 	%rd27, %rd2, %rd26;
	ld.global.f32 	%f101, [%rd27];
	ld.global.f32 	%f102, [%rd25];
	fma.rn.f32 	%f111, %f101, %f102, %f111;
	add.s32 	%r48, %r48, 1;
	add.s32 	%r47, %r47, 1;
	add.s32 	%r46, %r46, 1;
	setp.ne.s32 	%p10, %r46, 0;
	@%p10 bra 	$L__BB2_13;
$L__BB2_14:
	cvta.to.global.u64 	%rd28, %rd6;
	mul.wide.s32 	%rd29, %r1, 4;
	add.s64 	%rd30, %rd28, %rd29;
	st.global.f32 	[%rd30], %f111;
$L__BB2_15:
	ret;

}


// ===== COMPILED SASS (sm_100) =====

	.target	sm_100

	.elftype	@"ET_EXEC"


//--------------------- .note.nv.tkinfo           --------------------------
	.section	.note.nv.tkinfo,"",@"SHT_NOTE"
	.sectionflags	@"SHF_NOTE_NV_TKINFO"
	.tkinfo
        /*0018*/ 	.word	0x00000002
        /*0030*/ 	.string	""
        /*0030*/ 	.string	"ptxas"
        /*0030*/ 	.string	"Cuda compilation tools, release 13.0, V13.0.88"
        /*0030*/ 	.string	"Build cuda_13.0.r13.0/compiler.36424714_0"
        /*0030*/ 	.string	"-arch sm_100 -m 64 "



//--------------------- .note.nv.cuinfo           --------------------------
	.section	.note.nv.cuinfo,"",@"SHT_NOTE"
	.sectionflags	@"SHF_NOTE_NV_CUINFO"
        /*0018*/ 	.short	0x0002
        /*001a*/ 	.short	0x0064
        /*001c*/ 	.short	0x0082
	.zero		2


//--------------------- .nv.info                  --------------------------
	.section	.nv.info,"",@"SHT_CUDA_INFO"
	.align	4


	//----- nvinfo : EIATTR_REGCOUNT
	.align		4
        /*0000*/ 	.byte	0x04, 0x2f
        /*0002*/ 	.short	(.L_1 - .L_0)
	.align		4
.L_0:
        /*0004*/ 	.word	index@(_Z13matmul_kernelPKfS0_Pfiii)
        /*0008*/ 	.word	0x0000001f


	//----- nvinfo : EIATTR_FRAME_SIZE
	.align		4
.L_1:
        /*000c*/ 	.byte	0x04, 0x11
        /*000e*/ 	.short	(.L_3 - .L_2)
	.align		4
.L_2:
        /*0010*/ 	.word	index@(_Z13matmul_kernelPKfS0_Pfiii)
        /*0014*/ 	.word	0x00000000


	//----- nvinfo : EIATTR_REGCOUNT
	.align		4
.L_3:
        /*0018*/ 	.byte	0x04, 0x2f
        /*001a*/ 	.short	(.L_5 - .L_4)
	.align		4
.L_4:
        /*001c*/ 	.word	index@(_Z16normalize_kernelPfii)
        /*0020*/ 	.word	0x00000020


	//----- nvinfo : EIATTR_FRAME_SIZE
	.align		4
.L_5:
        /*0024*/ 	.byte	0x04, 0x11
        /*0026*/ 	.short	(.L_7 - .L_6)
	.align		4
.L_6:
        /*0028*/ 	.word	index@(_Z16normalize_kernelPfii)
        /*002c*/ 	.word	0x00000000


	//----- nvinfo : EIATTR_REGCOUNT
	.align		4
.L_7:
        /*0030*/ 	.byte	0x04, 0x2f
        /*0032*/ 	.short	(.L_9 - .L_8)
	.align		4
.L_8:
        /*0034*/ 	.word	index@(_Z24cosine_similarity_kernelPKfS0_iiPKiPf)
        /*0038*/ 	.word	0x00000020


	//----- nvinfo : EIATTR_FRAME_SIZE
	.align		4
.L_9:
        /*003c*/ 	.byte	0x04, 0x11
        /*003e*/ 	.short	(.L_11 - .L_10)
	.align		4
.L_10:
        /*0040*/ 	.word	index@(_Z24cosine_similarity_kernelPKfS0_iiPKiPf)
        /*0044*/ 	.word	0x00000000


	//----- nvinfo : EIATTR_MIN_STACK_SIZE
	.align		4
.L_11:
        /*0048*/ 	.byte	0x04, 0x12
        /*004a*/ 	.short	(.L_13 - .L_12)
	.align		4
.L_12:
        /*004c*/ 	.word	index@(_Z24cosine_similarity_kernelPKfS0_iiPKiPf)
        /*0050*/ 	.word	0x00000000


	//----- nvinfo : EIATTR_MIN_STACK_SIZE
	.align		4
.L_13:
        /*0054*/ 	.byte	0x04, 0x12
        /*0056*/ 	.short	(.L_15 - .L_14)
	.align		4
.L_14:
        /*0058*/ 	.word	index@(_Z16normalize_kernelPfii)
        /*005c*/ 	.word	0x00000000


	//----- nvinfo : EIATTR_MIN_STACK_SIZE
	.align		4
.L_15:
        /*0060*/ 	.byte	0x04, 0x12
        /*0062*/ 	.short	(.L_17 - .L_16)
	.align		4
.L_16:
        /*0064*/ 	.word	index@(_Z13matmul_kernelPKfS0_Pfiii)
        /*0068*/ 	.word	0x00000000
.L_17:


//--------------------- .nv.compat                --------------------------
	.section	.nv.compat,"",@"SHT_CUDA_COMPAT_INFO"
	.align	4
        /*0000*/ 	.byte	0x02, 0x09, 0x00, 0x00, 0x02, 0x02, 0x01, 0x00, 0x02, 0x05, 0x05, 0x00, 0x03, 0x07, 0x01, 0x01
        /*0010*/ 	.byte	0x02, 0x03, 0x00, 0x00, 0x02, 0x06, 0x01, 0x00, 0x04, 0x0b, 0x08, 0x00, 0x01, 0x00, 0x00, 0x00
        /*0020*/ 	.byte	0x00, 0x00, 0x00, 0x00


//--------------------- .nv.info._Z24cosine_similarity_kernelPKfS0_iiPKiPf --------------------------
	.section	.nv.info._Z24cosine_similarity_kernelPKfS0_iiPKiPf,"",@"SHT_CUDA_INFO"
	.sectionflags	@""
	.align	4


	//----- nvinfo : EIATTR_CUDA_API_VERSION
	.align		4
        /*0000*/ 	.byte	0x04, 0x37
        /*0002*/ 	.short	(.L_19 - .L_18)
.L_18:
        /*0004*/ 	.word	0x00000082


	//----- nvinfo : EIATTR_KPARAM_INFO
	.align		4
.L_19:
        /*0008*/ 	.byte	0x04, 0x17
        /*000a*/ 	.short	(.L_21 - .L_20)
.L_20:
        /*000c*/ 	.word	0x00000000
        /*0010*/ 	.short	0x0005
        /*0012*/ 	.short	0x0020
        /*0014*/ 	.byte	0x00, 0xf5, 0x21, 0x00


	//----- nvinfo : EIATTR_KPARAM_INFO
	.align		4
.L_21:
        /*0018*/ 	.byte	0x04, 0x17
        /*001a*/ 	.short	(.L_23 - .L_22)
.L_22:
        /*001c*/ 	.word	0x00000000
        /*0020*/ 	.short	0x0004
        /*0022*/ 	.short	0x0018
        /*0024*/ 	.byte	0x00, 0xf5, 0x21, 0x00


	//----- nvinfo : EIATTR_KPARAM_INFO
	.align		4
.L_23:
        /*0028*/ 	.byte	0x04, 0x17
        /*002a*/ 	.short	(.L_25 - .L_24)
.L_24:
        /*002c*/ 	.word	0x00000000
        /*0030*/ 	.short	0x0003
        /*0032*/ 	.short	0x0014
        /*0034*/ 	.byte	0x00, 0xf0, 0x11, 0x00


	//----- nvinfo : EIATTR_KPARAM_INFO
	.align		4
.L_25:
        /*0038*/ 	.byte	0x04, 0x17
        /*003a*/ 	.short	(.L_27 - .L_26)
.L_26:
        /*003c*/ 	.word	0x00000000
        /*0040*/ 	.short	0x0002
        /*0042*/ 	.short	0x0010
        /*0044*/ 	.byte	0x00, 0xf0, 0x11, 0x00


	//----- nvinfo : EIATTR_KPARAM_INFO
	.align		4
.L_27:
        /*0048*/ 	.byte	0x04, 0x17
        /*004a*/ 	.short	(.L_29 - .L_28)
.L_28:
        /*004c*/ 	.word	0x00000000
        /*0050*/ 	.short	0x0001
        /*0052*/ 	.short	0x0008
        /*0054*/ 	.byte	0x00, 0xf5, 0x21, 0x00


	//----- nvinfo : EIATTR_KPARAM_INFO
	.align		4
.L_29:
        /*0058*/ 	.byte	0x04, 0x17
        /*005a*/ 	.short	(.L_31 - .L_30)
.L_30:
        /*005c*/ 	.word	0x00000000
        /*0060*/ 	.short	0x0000
        /*0062*/ 	.short	0x0000
        /*0064*/ 	.byte	0x00, 0xf5, 0x21, 0x00


	//----- nvinfo : EIATTR_SPARSE_MMA_MASK
	.align		4
.L_31:
        /*0068*/ 	.byte	0x03, 0x50
        /*006a*/ 	.short	0x0000


	//----- nvinfo : EIATTR_MAXREG_COUNT
	.align		4
        /*006c*/ 	.byte	0x03, 0x1b
        /*006e*/ 	.short	0x00ff


	//----- nvinfo : EIATTR_MERCURY_ISA_VERSION
	.align		4
        /*0070*/ 	.byte	0x03, 0x5f
        /*0072*/ 	.short	0x0101


	//----- nvinfo : EIATTR_VRC_CTA_INIT_COUNT
	.align		4
        /*0074*/ 	.byte	0x02, 0x4a
	.zero		1
	.zero		1


	//----- nvinfo : EIATTR_EXIT_INSTR_OFFSETS
	.align		4
        /*0078*/ 	.byte	0x04, 0x1c
        /*007a*/ 	.short	(.L_33 - .L_32)


	//   ....[0]....
.L_32:
        /*007c*/ 	.word	0x00000070


	//   ....[1]....
        /*0080*/ 	.word	0x00000ac0


	//----- nvinfo : EIATTR_CBANK_PARAM_SIZE
	.align		4
.L_33:
        /*0084*/ 	.byte	0x03, 0x19
        /*0086*/ 	.short	0x0028


	//----- nvinfo : EIATTR_PARAM_CBANK
	.align		4
        /*0088*/ 	.byte	0x04, 0x0a
        /*008a*/ 	.short	(.L_35 - .L_34)
	.align		4
.L_34:
        /*008c*/ 	.word	index@(.nv.constant0._Z24cosine_similarity_kernelPKfS0_iiPKiPf)
        /*0090*/ 	.short	0x0380
        /*0092*/ 	.short	0x0028


	//----- nvinfo : EIATTR_SW_WAR
	.align		4
.L_35:
        /*0094*/ 	.byte	0x04, 0x36
        /*0096*/ 	.short	(.L_37 - .L_36)
.L_36:
        /*0098*/ 	.word	0x00000008
.L_37:


//--------------------- .nv.info._Z16normalize_kernelPfii --------------------------
	.section	.nv.info._Z16normalize_kernelPfii,"",@"SHT_CUDA_INFO"
	.sectionflags	@""
	.align	4


	//----- nvinfo : EIATTR_CUDA_API_VERSION
	.align		4
        /*0000*/ 	.byte	0x04, 0x37
        /*0002*/ 	.short	(.L_39 - .L_38)
.L_38:
        /*0004*/ 	.word	0x00000082


	//----- nvinfo : EIATTR_KPARAM_INFO
	.align		4
.L_39:
        /*0008*/ 	.byte	0x04, 0x17
        /*000a*/ 	.short	(.L_41 - .L_40)
.L_40:
        /*000c*/ 	.word	0x00000000
        /*0010*/ 	.short	0x0002
        /*0012*/ 	.short	0x000c
        /*0014*/ 	.byte	0x00, 0xf0, 0x11, 0x00


	//----- nvinfo : EIATTR_KPARAM_INFO
	.align		4
.L_41:
        /*0018*/ 	.byte	0x04, 0x17
        /*001a*/ 	.short	(.L_43 - .L_42)
.L_42:
        /*001c*/ 	.word	0x00000000
        /*0020*/ 	.short	0x0001
        /*0022*/ 	.short	0x0008
        /*0024*/ 	.byte	0x00, 0xf0, 0x11, 0x00


	//----- nvinfo : EIATTR_KPARAM_INFO
	.align		4
.L_43:
        /*0028*/ 	.byte	0x04, 0x17
        /*002a*/ 	.short	(.L_45 - .L_44)
.L_44:
        /*002c*/ 	.word	0x00000000
        /*0030*/ 	.short	0x0000
        /*0032*/ 	.short	0x0000
        /*0034*/ 	.byte	0x00, 0xf5, 0x21, 0x00


	//----- nvinfo : EIATTR_SPARSE_MMA_MASK
	.align		4
.L_45:
        /*0038*/ 	.byte	0x03, 0x50
        /*003a*/ 	.short	0x0000


	//----- nvinfo : EIATTR_MAXREG_COUNT
	.align		4
        /*003c*/ 	.byte	0x03, 0x1b
        /*003e*/ 	.short	0x00ff


	//----- nvinfo : EIATTR_MERCURY_ISA_VERSION
	.align		4
        /*0040*/ 	.byte	0x03, 0x5f
        /*0042*/ 	.short	0x0101


	//----- nvinfo : EIATTR_VRC_CTA_INIT_COUNT
	.align		4
        /*0044*/ 	.byte	0x02, 0x4a
	.zero		1
	.zero		1


	//----- nvinfo : EIATTR_EXIT_INSTR_OFFSETS
	.align		4
        /*0048*/ 	.byte	0x04, 0x1c
        /*004a*/ 	.short	(.L_47 - .L_46)


	//   ....[0]....
.L_46:
        /*004c*/ 	.word	0x000000c0


	//   ....[1]....
        /*0050*/ 	.word	0x00000900


	//----- nvinfo : EIATTR_CBANK_PARAM_SIZE
	.align		4
.L_47:
        /*0054*/ 	.byte	0x03, 0x19
        /*0056*/ 	.short	0x0010


	//----- nvinfo : EIATTR_PARAM_CBANK
	.align		4
        /*0058*/ 	.byte	0x04, 0x0a
        /*005a*/ 	.short	(.L_49 - .L_48)
	.align		4
.L_48:
        /*005c*/ 	.word	index@(.nv.constant0._Z16normalize_kernelPfii)
        /*0060*/ 	.short	0x0380
        /*0062*/ 	.short	0x0010


	//----- nvinfo : EIATTR_SW_WAR
	.align		4
.L_49:
        /*0064*/ 	.byte	0x04, 0x36
        /*0066*/ 	.short	(.L_51 - .L_50)
.L_50:
        /*0068*/ 	.word	0x00000008
.L_51:


//--------------------- .nv.info._Z13matmul_kernelPKfS0_Pfiii --------------------------
	.section	.nv.info._Z13matmul_kernelPKfS0_Pfiii,"",@"SHT_CUDA_INFO"
	.sectionflags	@""
	.align	4


	//----- nvinfo : EIATTR_CUDA_API_VERSION
	.align		4
        /*0000*/ 	.byte	0x04, 0x37
        /*0002*/ 	.short	(.L_53 - .L_52)
.L_52:
        /*0004*/ 	.word	0x00000082


	//----- nvinfo : EIATTR_KPARAM_INFO
	.align		4
.L_53:
        /*0008*/ 	.byte	0x04, 0x17
        /*000a*/ 	.short	(.L_55 - .L_54)
.L_54:
        /*000c*/ 	.word	0x00000000
        /*0010*/ 	.short	0x0005
        /*0012*/ 	.short	0x0020
        /*0014*/ 	.byte	0x00, 0xf0, 0x11, 0x00


	//----- nvinfo : EIATTR_KPARAM_INFO
	.align		4
.L_55:
        /*0018*/ 	.byte	0x04, 0x17
        /*001a*/ 	.short	(.L_57 - .L_56)
.L_56:
        /*001c*/ 	.word	0x00000000
        /*0020*/ 	.short	0x0004
        /*0022*/ 	.short	0x001c
        /*0024*/ 	.byte	0x00, 0xf0, 0x11, 0x00


	//----- nvinfo : EIATTR_KPARAM_INFO
	.align		4
.L_57:
        /*0028*/ 	.byte	0x04, 0x17
        /*002a*/ 	.short	(.L_59 - .L_58)
.L_58:
        /*002c*/ 	.word	0x00000000
        /*0030*/ 	.short	0x0003
        /*0032*/ 	.short	0x0018
        /*0034*/ 	.byte	0x00, 0xf0, 0x11, 0x00


	//----- nvinfo : EIATTR_KPARAM_INFO
	.align		4
.L_59:
        /*0038*/ 	.byte	0x04, 0x17
        /*003a*/ 	.short	(.L_61 - .L_60)
.L_60:
        /*003c*/ 	.word	0x00000000
        /*0040*/ 	.short	0x0002
        /*0042*/ 	.short	0x0010
        /*0044*/ 	.byte	0x00, 0xf5, 0x21, 0x00


	//----- nvinfo : EIATTR_KPARAM_INFO
	.align		4
.L_61:
        /*0048*/ 	.byte	0x04, 0x17
        /*004a*/ 	.short	(.L_63 - .L_62)
.L_62:
        /*004c*/ 	.word	0x00000000
        /*0050*/ 	.short	0x0001
        /*0052*/ 	.short	0x0008
        /*0054*/ 	.byte	0x00, 0xf5, 0x21, 0x00


	//----- nvinfo : EIATTR_KPARAM_INFO
	.align		4
.L_63:
        /*0058*/ 	.byte	0x04, 0x17
        /*005a*/ 	.short	(.L_65 - .L_64)
.L_64:
        /*005c*/ 	.word	0x00000000
        /*0060*/ 	.short	0x0000
        /*0062*/ 	.short	0x0000
        /*0064*/ 	.byte	0x00, 0xf5, 0x21, 0x00


	//----- nvinfo : EIATTR_SPARSE_MMA_MASK
	.align		4
.L_65:
        /*0068*/ 	.byte	0x03, 0x50
        /*006a*/ 	.short	0x0000


	//----- nvinfo : EIATTR_MAXREG_COUNT
	.align		4
        /*006c*/ 	.byte	0x03, 0x1b
        /*006e*/ 	.short	0x00ff


	//----- nvinfo : EIATTR_MERCURY_ISA_VERSION
	.align		4
        /*0070*/ 	.byte	0x03, 0x5f
        /*0072*/ 	.short	0x0101


	//----- nvinfo : EIATTR_VRC_CTA_INIT_COUNT
	.align		4
        /*0074*/ 	.byte	0x02, 0x4a
	.zero		1
	.zero		1


	//----- nvinfo : EIATTR_EXIT_INSTR_OFFSETS
	.align		4
        /*0078*/ 	.byte	0x04, 0x1c
        /*007a*/ 	.short	(.L_67 - .L_66)


	//   ....[0]....
.L_66:
        /*007c*/ 	.word	0x000000c0


	//   ....[1]....
        /*0080*/ 	.word	0x00000bd0


	//----- nvinfo : EIATTR_CBANK_PARAM_SIZE
	.align		4
.L_67:
        /*0084*/ 	.byte	0x03, 0x19
        /*0086*/ 	.short	0x0024


	//----- nvinfo : EIATTR_PARAM_CBANK
	.align		4
        /*0088*/ 	.byte	0x04, 0x0a
        /*008a*/ 	.short	(.L_69 - .L_68)
	.align		4
.L_68:
        /*008c*/ 	.word	index@(.nv.constant0._Z13matmul_kernelPKfS0_Pfiii)
        /*0090*/ 	.short	0x0380
        /*0092*/ 	.short	0x0024


	//----- nvinfo : EIATTR_SW_WAR
	.align		4
.L_69:
        /*0094*/ 	.byte	0x04, 0x36
        /*0096*/ 	.short	(.L_71 - .L_70)
.L_70:
        /*0098*/ 	.word	0x00000008
.L_71:


//--------------------- .nv.callgraph             --------------------------
	.section	.nv.callgraph,"",@"SHT_CUDA_CALLGRAPH"
	.align	4
	.sectionentsize	8
	.align		4
        /*0000*/ 	.word	0x00000000
	.align		4
        /*0004*/ 	.word	0xffffffff
	.align		4
        /*0008*/ 	.word	0x00000000
	.align		4
        /*000c*/ 	.word	0xfffffffe
	.align		4
        /*0010*/ 	.word	0x00000000
	.align		4
        /*0014*/ 	.word	0xfffffffd
	.align		4
        /*0018*/ 	.word	0x00000000
	.align		4
        /*001c*/ 	.word	0xfffffffc


//--------------------- .text._Z24cosine_similarity_kernelPKfS0_iiPKiPf --------------------------
	.section	.text._Z24cosine_similarity_kernelPKfS0_iiPKiPf,"ax",@progbits
	.align	128
        .global         _Z24cosine_similarity_kernelPKfS0_iiPKiPf
        .type           _Z24cosine_similarity_kernelPKfS0_iiPKiPf,@function
        .size           _Z24cosine_similarity_kernelPKfS0_iiPKiPf,(.L_x_21 - _Z24cosine_similarity_kernelPKfS0_iiPKiPf)
        .other          _Z24cosine_similarity_kernelPKfS0_iiPKiPf,@"STO_CUDA_ENTRY STV_DEFAULT"
_Z24cosine_similarity_kernelPKfS0_iiPKiPf:
.text._Z24cosine_similarity_kernelPKfS0_iiPKiPf:
[----:B------:R-:W-:Y:S01]  /*0000*/  LDC R1, c[0x0][0x37c] ;  /* 0x0000df00ff017b82 */ /* 0x000fe20000000800 */
[----:B------:R-:W0:Y:S07]  /*0010*/  S2R R3, SR_TID.X ;  /* 0x0000000000037919 */ /* 0x000e2e0000002100 */
[----:B------:R-:W0:Y:S01]  /*0020*/  S2UR UR4, SR_CTAID.X ;  /* 0x00000000000479c3 */ /* 0x000e220000002500 */
[----:B------:R-:W1:Y:S07]  /*0030*/  LDCU UR5, c[0x0][0x390] ;  /* 0x00007200ff0577ac */ /* 0x000e6e0008000800 */
[----:B------:R-:W0:Y:S02]  /*0040*/  LDC R0, c[0x0][0x360] ;  /* 0x0000d800ff007b82 */ /* 0x000e240000000800 */
[----:B0-----:R-:W-:-:S05]  /*0050*/  IMAD R0, R0, UR4, R3 ;  /* 0x0000000400007c24 */ /* 0x001fca000f8e0203 */
[----:B-1----:R-:W-:-:S13]  /*0060*/  ISETP.GE.AND P0, PT, R0, UR5, PT ;  /* 0x0000000500007c0c */ /* 0x002fda000bf06270 */
[----:B------:R-:W-:Y:S05]  /*0070*/  @P0 EXIT ;  /* 0x000000000000094d */ /* 0x000fea0003800000 */
[----:B------:R-:W0:Y:S01]  /*0080*/  LDCU UR9, c[0x0][0x394] ;  /* 0x00007280ff0977ac */ /* 0x000e220008000800 */
[----:B------:R-:W-:Y:S01]  /*0090*/  HFMA2 R14, -RZ, RZ, 0, 0 ;  /* 0x00000000ff0e7431 */ /* 0x000fe200000001ff */
[----:B------:R-:W1:Y:S01]  /*00a0*/  LDCU.64 UR16, c[0x0][0x358] ;  /* 0x00006b00ff1077ac */ /* 0x000e620008000a00 */
[----:B0-----:R-:W-:-:S09]  /*00b0*/  UISETP.GE.AND UP0, UPT, UR9, 0x1, UPT ;  /* 0x000000010900788c */ /* 0x001fd2000bf06270 */
[----:B-1----:R-:W-:Y:S05]  /*00c0*/  BRA.U !UP0, `(.L_x_0) ;  /* 0x0000000908707547 */ /* 0x002fea000b800000 */
[----:B------:R-:W0:Y:S02]  /*00d0*/  LDC.64 R2, c[0x0][0x398] ;  /* 0x0000e600ff027b82 */ /* 0x000e240000000a00 */
[----:B0-----:R-:W-:-:S06]  /*00e0*/  IMAD.WIDE R2, R0, 0x4, R2 ;  /* 0x0000000400027825 */ /* 0x001fcc00078e0202 */
[----:B------:R-:W2:Y:S01]  /*00f0*/  LDG.E R2, desc[UR16][R2.64] ;  /* 0x0000001002027981 */ /* 0x000ea2000c1e1900 */
[----:B------:R-:W-:Y:S02]  /*0100*/  UISETP.GE.U32.AND UP1, UPT, UR9, 0x10, UPT ;  /* 0x000000100900788c */ /* 0x000fe4000bf26070 */
[----:B------:R-:W-:Y:S01]  /*0110*/  IMAD R7, R0, UR9, RZ ;  /* 0x0000000900077c24 */ /* 0x000fe2000f8e02ff */
[----:B------:R-:W-:Y:S01]  /*0120*/  ULOP3.LUT UR10, UR9, 0xf, URZ, 0xc0, !UPT ;  /* 0x0000000f090a7892 */ /* 0x000fe2000f8ec0ff */
[----:B------:R-:W-:Y:S01]  /*0130*/  MOV R14, RZ ;  /* 0x000000ff000e7202 */ /* 0x000fe20000000f00 */
[----:B------:R-:W-:Y:S02]  /*0140*/  UMOV UR4, URZ ;  /* 0x000000ff00047c82 */ /* 0x000fe40008000000 */
[----:B------:R-:W-:Y:S01]  /*0150*/  UISETP.NE.AND UP0, UPT, UR10, URZ, UPT ;  /* 0x000000ff0a00728c */ /* 0x000fe2000bf05270 */
[----:B--2---:R-:W-:Y:S01]  /*0160*/  IMAD R8, R2, UR9, RZ ;  /* 0x0000000902087c24 */ /* 0x004fe2000f8e02ff */
[----:B------:R-:W-:Y:S09]  /*0170*/  BRA.U !UP1, `(.L_x_1) ;  /* 0x0000000509147547 */ /* 0x000ff2000b800000 */
[----:B------:R-:W0:Y:S01]  /*0180*/  LDCU.128 UR12, c[0x0][0x380] ;  /* 0x00007000ff0c77ac */ /* 0x000e220008000c00 */
[----:B------:R-:W-:Y:S02]  /*0190*/  MOV R14, RZ ;  /* 0x000000ff000e7202 */ /* 0x000fe40000000f00 */
[----:B------:R-:W-:Y:S01]  /*01a0*/  MOV R6, R8 ;  /* 0x0000000800067202 */ /* 0x000fe20000000f00 */
[----:B------:R-:W-:Y:S01]  /*01b0*/  ULOP3.LUT UR4, UR9, 0x7ffffff0, URZ, 0xc0, !UPT ;  /* 0x7ffffff009047892 */ /* 0x000fe2000f8ec0ff */
[----:B------:R-:W-:-:S03]  /*01c0*/  MOV R9, R7 ;  /* 0x0000000700097202 */ /* 0x000fc60000000f00 */
[----:B------:R-:W-:Y:S02]  /*01d0*/  UIADD3 UR11, UPT, UPT, -UR4, URZ, URZ ;  /* 0x000000ff040b7290 */ /* 0x000fe4000fffe1ff */
[----:B0-----:R-:W-:Y:S02]  /*01e0*/  UIADD3 UR7, UP1, UPT, UR12, 0x20, URZ ;  /* 0x000000200c077890 */ /* 0x001fe4000ff3e0ff */
[----:B------:R-:W-:Y:S02]  /*01f0*/  UIADD3 UR5, UP2, UPT, UR14, 0x20, URZ ;  /* 0x000000200e057890 */ /* 0x000fe4000ff5e0ff */
[----:B------:R-:W-:Y:S02]  /*0200*/  UIADD3.X UR8, UPT, UPT, URZ, UR13, URZ, UP1, !UPT ;  /* 0x0000000dff087290 */ /* 0x000fe40008ffe4ff */
[----:B------:R-:W-:-:S12]  /*0210*/  UIADD3.X UR6, UPT, UPT, URZ, UR15, URZ, UP2, !UPT ;  /* 0x0000000fff067290 */ /* 0x000fd800097fe4ff */
.L_x_2:
[----:B------:R-:W-:Y:S02]  /*0220*/  MOV R4, UR7 ;  /* 0x0000000700047c02 */ /* 0x000fe40008000f00 */
[----:B------:R-:W-:Y:S02]  /*0230*/  MOV R5, UR8 ;  /* 0x0000000800057c02 */ /* 0x000fe40008000f00 */
[----:B------:R-:W-:Y:S02]  /*0240*/  MOV R2, UR5 ;  /* 0x0000000500027c02 */ /* 0x000fe40008000f00 */
[----:B------:R-:W-:Y:S01]  /*0250*/  MOV R3, UR6 ;  /* 0x0000000600037c02 */ /* 0x000fe20008000f00 */
[----:B------:R-:W-:-:S04]  /*0260*/  IMAD.WIDE R4, R9, 0x4, R4 ;  /* 0x0000000409047825 */ /* 0x000fc800078e0204 */
[----:B------:R-:W-:Y:S01]  /*0270*/  IMAD.WIDE R2, R6, 0x4, R2 ;  /* 0x0000000406027825 */ /* 0x000fe200078e0202 */
[----:B------:R-:W2:Y:S04]  /*0280*/  LDG.E R15, desc[UR16][R4.64+-0x20] ;  /* 0xffffe010040f7981 */ /* 0x000ea8000c1e1900 */
[----:B------:R-:W2:Y:S04]  /*0290*/  LDG.E R16, desc[UR16][R2.64+-0x20] ;  /* 0xffffe01002107981 */ /* 0x000ea8000c1e1900 */
[----:B------:R-:W3:Y:S04]  /*02a0*/  LDG.E R17, desc[UR16][R4.64+-0x1c] ;  /* 0xffffe41004117981 */ /* 0x000ee8000c1e1900 */
[----:B------:R-:W3:Y:S04]  /*02b0*/  LDG.E R24, desc[UR16][R2.64+-0x1c] ;  /* 0xffffe41002187981 */ /* 0x000ee8000c1e1900 */
[----:B------:R-:W4:Y:S04]  /*02c0*/  LDG.E R19, desc[UR16][R4.64+-0x18] ;  /* 0xffffe81004137981 */ /* 0x000f28000c1e1900 */
[----:B------:R-:W4:Y:S04]  /*02d0*/  LDG.E R18, desc[UR16][R2.64+-0x18] ;  /* 0xffffe81002127981 */ /* 0x000f28000c1e1900 */
[----:B------:R-:W5:Y:S04]  /*02e0*/  LDG.E R20, desc[UR16][R4.64+-0x14] ;  /* 0xffffec1004147981 */ /* 0x000f68000c1e1900 */
        /* <DEDUP_REMOVED lines=8> */
[----:B------:R-:W5:Y:S01]  /*0370*/  LDG.E R27, desc[UR16][R2.64+0x1c] ;  /* 0x00001c10021b7981 */ /* 0x000f62000c1e1900 */
[----:B--2---:R-:W-:-:S03]  /*0380*/  FFMA R14, R15, R16, R14 ;  /* 0x000000100f0e7223 */ /* 0x004fc6000000000e */
[----:B------:R-:W2:Y:S04]  /*0390*/  LDG.E R16, desc[UR16][R4.64+-0x4] ;  /* 0xfffffc1004107981 */ /* 0x000ea8000c1e1900 */
[----:B------:R-:W2:Y:S01]  /*03a0*/  LDG.E R15, desc[UR16][R2.64+-0x4] ;  /* 0xfffffc10020f7981 */ /* 0x000ea2000c1e1900 */
[----:B---3--:R-:W-:-:S03]  /*03b0*/  FFMA R24, R17, R24, R14 ;  /* 0x0000001811187223 */ /* 0x008fc6000000000e */
[----:B------:R-:W3:Y:S04]  /*03c0*/  LDG.E R14, desc[UR16][R4.64] ;  /* 0x00000010040e7981 */ /* 0x000ee8000c1e1900 */
[----:B------:R-:W3:Y:S01]  /*03d0*/  LDG.E R17, desc[UR16][R2.64] ;  /* 0x0000001002117981 */ /* 0x000ee2000c1e1900 */
[----:B----4-:R-:W-:-:S03]  /*03e0*/  FFMA R25, R19, R18, R24 ;  /* 0x0000001213197223 */ /* 0x010fc60000000018 */
[----:B------:R-:W4:Y:S04]  /*03f0*/  LDG.E R18, desc[UR16][R4.64+0x4] ;  /* 0x0000041004127981 */ /* 0x000f28000c1e1900 */
[----:B------:R-:W4:Y:S01]  /*0400*/  LDG.E R19, desc[UR16][R2.64+0x4] ;  /* 0x0000041002137981 */ /* 0x000f22000c1e1900 */
[----:B-----5:R-:W-:-:S03]  /*0410*/  FFMA R25, R20, R21, R25 ;  /* 0x0000001514197223 */ /* 0x020fc60000000019 */
[----:B------:R-:W5:Y:S04]  /*0420*/  LDG.E R20, desc[UR16][R4.64+0x8] ;  /* 0x0000081004147981 */ /* 0x000f68000c1e1900 */
[----:B------:R-:W5:Y:S01]  /*0430*/  LDG.E R21, desc[UR16][R2.64+0x8] ;  /* 0x0000081002157981 */ /* 0x000f62000c1e1900 */
[----:B------:R-:W-:-:S03]  /*0440*/  FFMA R25, R22, R23, R25 ;  /* 0x0000001716197223 */ /* 0x000fc60000000019 */
[----:B------:R-:W5:Y:S04]  /*0450*/  LDG.E R22, desc[UR16][R4.64+0xc] ;  /* 0x00000c1004167981 */ /* 0x000f68000c1e1900 */
[----:B------:R-:W5:Y:S01]  /*0460*/  LDG.E R23, desc[UR16][R2.64+0xc] ;  /* 0x00000c1002177981 */ /* 0x000f62000c1e1900 */
[----:B------:R-:W-:-:S03]  /*0470*/  FFMA R25, R10, R11, R25 ;  /* 0x0000000b0a197223 */ /* 0x000fc60000000019 */
[----:B------:R-:W5:Y:S04]  /*0480*/  LDG.E R10, desc[UR16][R4.64+0x10] ;  /* 0x00001010040a7981 */ /* 0x000f68000c1e1900 */
[----:B------:R-:W5:Y:S01]  /*0490*/  LDG.E R11, desc[UR16][R2.64+0x10] ;  /* 0x00001010020b7981 */ /* 0x000f62000c1e1900 */
[----:B------:R-:W-:-:S03]  /*04a0*/  FFMA R29, R12, R13, R25 ;  /* 0x0000000d0c1d7223 */ /* 0x000fc60000000019 */
[----:B------:R-:W5:Y:S04]  /*04b0*/  LDG.E R24, desc[UR16][R4.64+0x14] ;  /* 0x0000141004187981 */ /* 0x000f68000c1e1900 */
[----:B------:R-:W5:Y:S04]  /*04c0*/  LDG.E R25, desc[UR16][R2.64+0x14] ;  /* 0x0000141002197981 */ /* 0x000f68000c1e1900 */
[----:B------:R-:W5:Y:S04]  /*04d0*/  LDG.E R12, desc[UR16][R4.64+0x18] ;  /* 0x00001810040c7981 */ /* 0x000f68000c1e1900 */
[----:B------:R-:W5:Y:S01]  /*04e0*/  LDG.E R13, desc[UR16][R2.64+0x18] ;  /* 0x00001810020d7981 */ /* 0x000f62000c1e1900 */
[----:B------:R-:W-:-:S04]  /*04f0*/  UIADD3 UR11, UPT, UPT, UR11, 0x10, URZ ;  /* 0x000000100b0b7890 */ /* 0x000fc8000fffe0ff */
[----:B------:R-:W-:Y:S01]  /*0500*/  UISETP.NE.AND UP1, UPT, UR11, URZ, UPT ;  /* 0x000000ff0b00728c */ /* 0x000fe2000bf25270 */
[----:B------:R-:W-:Y:S02]  /*0510*/  IADD3 R9, PT, PT, R9, 0x10, RZ ;  /* 0x0000001009097810 */ /* 0x000fe40007ffe0ff */
[----:B------:R-:W-:Y:S01]  /*0520*/  IADD3 R6, PT, PT, R6, 0x10, RZ ;  /* 0x0000001006067810 */ /* 0x000fe20007ffe0ff */
[----:B--2---:R-:W-:-:S04]  /*0530*/  FFMA R15, R16, R15, R29 ;  /* 0x0000000f100f7223 */ /* 0x004fc8000000001d */
[----:B---3--:R-:W-:-:S04]  /*0540*/  FFMA R15, R14, R17, R15 ;  /* 0x000000110e0f7223 */ /* 0x008fc8000000000f */
[----:B----4-:R-:W-:-:S04]  /*0550*/  FFMA R15, R18, R19, R15 ;  /* 0x00000013120f7223 */ /* 0x010fc8000000000f */
[----:B-----5:R-:W-:-:S04]  /*0560*/  FFMA R15, R20, R21, R15 ;  /* 0x00000015140f7223 */ /* 0x020fc8000000000f */
[----:B------:R-:W-:-:S04]  /*0570*/  FFMA R15, R22, R23, R15 ;  /* 0x00000017160f7223 */ /* 0x000fc8000000000f */
[----:B------:R-:W-:-:S04]  /*0580*/  FFMA R11, R10, R11, R15 ;  /* 0x0000000b0a0b7223 */ /* 0x000fc8000000000f */
[----:B------:R-:W-:-:S04]  /*0590*/  FFMA R11, R24, R25, R11 ;  /* 0x00000019180b7223 */ /* 0x000fc8000000000b */
[----:B------:R-:W-:-:S04]  /*05a0*/  FFMA R11, R12, R13, R11 ;  /* 0x0000000d0c0b7223 */ /* 0x000fc8000000000b */
[----:B------:R-:W-:Y:S01]  /*05b0*/  FFMA R14, R26, R27, R11 ;  /* 0x0000001b1a0e7223 */ /* 0x000fe2000000000b */
[----:B------:R-:W-:Y:S06]  /*05c0*/  BRA.U UP1, `(.L_x_2) ;  /* 0xfffffffd01147547 */ /* 0x000fec000b83ffff */
.L_x_1:
[----:B------:R-:W-:Y:S05]  /*05d0*/  BRA.U !UP0, `(.L_x_0) ;  /* 0x00000005082c7547 */ /* 0x000fea000b800000 */
[----:B------:R-:W-:Y:S02]  /*05e0*/  UISETP.GE.U32.AND UP0, UPT, UR10, 0x8, UPT ;  /* 0x000000080a00788c */ /* 0x000fe4000bf06070 */
[----:B------:R-:W-:-:S04]  /*05f0*/  ULOP3.LUT UR6, UR9, 0x7, URZ, 0xc0, !UPT ;  /* 0x0000000709067892 */ /* 0x000fc8000f8ec0ff */
[----:B------:R-:W-:-:S03]  /*0600*/  UISETP.NE.AND UP1, UPT, UR6, URZ, UPT ;  /* 0x000000ff0600728c */ /* 0x000fc6000bf25270 */
[----:B------:R-:W-:Y:S08]  /*0610*/  BRA.U !UP0, `(.L_x_3) ;  /* 0x00000001087c7547 */ /* 0x000ff0000b800000 */
[----:B------:R-:W0:Y:S01]  /*0620*/  LDC.64 R2, c[0x0][0x380] ;  /* 0x0000e000ff027b82 */ /* 0x000e220000000a00 */
[----:B------:R-:W-:Y:S02]  /*0630*/  IADD3 R9, PT, PT, R7, UR4, RZ ;  /* 0x0000000407097c10 */ /* 0x000fe4000fffe0ff */
[----:B------:R-:W-:-:S05]  /*0640*/  IADD3 R11, PT, PT, R8, UR4, RZ ;  /* 0x00000004080b7c10 */ /* 0x000fca000fffe0ff */
[----:B------:R-:W1:Y:S01]  /*0650*/  LDC.64 R4, c[0x0][0x388] ;  /* 0x0000e200ff047b82 */ /* 0x000e620000000a00 */
[----:B0-----:R-:W-:-:S05]  /*0660*/  IMAD.WIDE R2, R9, 0x4, R2 ;  /* 0x0000000409027825 */ /* 0x001fca00078e0202 */
[----:B------:R-:W2:Y:S01]  /*0670*/  LDG.E R13, desc[UR16][R2.64+0x4] ;  /* 0x00000410020d7981 */ /* 0x000ea2000c1e1900 */
[----:B-1----:R-:W-:-:S03]  /*0680*/  IMAD.WIDE R4, R11, 0x4, R4 ;  /* 0x000000040b047825 */ /* 0x002fc600078e0204 */
[----:B------:R-:W3:Y:S04]  /*0690*/  LDG.E R15, desc[UR16][R2.64+0x8] ;  /* 0x00000810020f7981 */ /* 0x000ee8000c1e1900 */
[----:B------:R-:W4:Y:S04]  /*06a0*/  LDG.E R11, desc[UR16][R2.64] ;  /* 0x00000010020b7981 */ /* 0x000f28000c1e1900 */
[----:B------:R-:W4:Y:S04]  /*06b0*/  LDG.E R10, desc[UR16][R4.64] ;  /* 0x00000010040a7981 */ /* 0x000f28000c1e1900 */
[----:B------:R-:W2:Y:S04]  /*06c0*/  LDG.E R12, desc[UR16][R4.64+0x4] ;  /* 0x00000410040c7981 */ /* 0x000ea8000c1e1900 */
[----:B------:R-:W3:Y:S04]  /*06d0*/  LDG.E R16, desc[UR16][R4.64+0x8] ;  /* 0x0000081004107981 */ /* 0x000ee8000c1e1900 */
        /* <DEDUP_REMOVED lines=10> */
[----:B------:R-:W-:Y:S01]  /*0780*/  UIADD3 UR4, UPT, UPT, UR4, 0x8, URZ ;  /* 0x0000000804047890 */ /* 0x000fe2000fffe0ff */
[----:B----4-:R-:W-:-:S04]  /*0790*/  FFMA R10, R11, R10, R14 ;  /* 0x0000000a0b0a7223 */ /* 0x010fc8000000000e */
[----:B--2---:R-:W-:-:S04]  /*07a0*/  FFMA R10, R13, R12, R10 ;  /* 0x0000000c0d0a7223 */ /* 0x004fc8000000000a */
[----:B---3--:R-:W-:-:S04]  /*07b0*/  FFMA R10, R15, R16, R10 ;  /* 0x000000100f0a7223 */ /* 0x008fc8000000000a */
[----:B-----5:R-:W-:-:S04]  /*07c0*/  FFMA R10, R17, R18, R10 ;  /* 0x00000012110a7223 */ /* 0x020fc8000000000a */
[----:B------:R-:W-:-:S04]  /*07d0*/  FFMA R10, R19, R20, R10 ;  /* 0x00000014130a7223 */ /* 0x000fc8000000000a */
[----:B------:R-:W-:-:S04]  /*07e0*/  FFMA R21, R21, R22, R10 ;  /* 0x0000001615157223 */ /* 0x000fc8000000000a */
[----:B------:R-:W-:-:S04]  /*07f0*/  FFMA R6, R6, R9, R21 ;  /* 0x0000000906067223 */ /* 0x000fc80000000015 */
[----:B------:R-:W-:-:S07]  /*0800*/  FFMA R14, R23, R24, R6 ;  /* 0x00000018170e7223 */ /* 0x000fce0000000006 */
.L_x_3:
        /* <DEDUP_REMOVED lines=13> */
[----:B------:R-:W2:Y:S04]  /*08e0*/  LDG.E R6, desc[UR16][R4.64] ;  /* 0x0000001004067981 */ /* 0x000ea8000c1e1900 */
[----:B------:R-:W4:Y:S04]  /*08f0*/  LDG.E R11, desc[UR16][R2.64+0x4] ;  /* 0x00000410020b7981 */ /* 0x000f28000c1e1900 */
[----:B------:R-:W4:Y:S04]  /*0900*/  LDG.E R10, desc[UR16][R4.64+0x4] ;  /* 0x00000410040a7981 */ /* 0x000f28000c1e1900 */
[----:B------:R-:W3:Y:S04]  /*0910*/  LDG.E R12, desc[UR16][R4.64+0x8] ;  /* 0x00000810040c7981 */ /* 0x000ee8000c1e1900 */
[----:B------:R-:W5:Y:S04]  /*0920*/  LDG.E R15, desc[UR16][R2.64+0xc] ;  /* 0x00000c10020f7981 */ /* 0x000f68000c1e1900 */
[----:B------:R-:W5:Y:S01]  /*0930*/  LDG.E R16, desc[UR16][R4.64+0xc] ;  /* 0x00000c1004107981 */ /* 0x000f62000c1e1900 */
[----:B------:R-:W-:Y:S01]  /*0940*/  UIADD3 UR4, UPT, UPT, UR4, 0x4, URZ ;  /* 0x0000000404047890 */ /* 0x000fe2000fffe0ff */
[----:B--2---:R-:W-:-:S04]  /*0950*/  FFMA R6, R9, R6, R14 ;  /* 0x0000000609067223 */ /* 0x004fc8000000000e */
[----:B----4-:R-:W-:-:S04]  /*0960*/  FFMA R6, R11, R10, R6 ;  /* 0x0000000a0b067223 */ /* 0x010fc80000000006 */
[----:B---3--:R-:W-:-:S04]  /*0970*/  FFMA R6, R13, R12, R6 ;  /* 0x0000000c0d067223 */ /* 0x008fc80000000006 */
[----:B-----5:R-:W-:-:S07]  /*0980*/  FFMA R14, R15, R16, R6 ;  /* 0x000000100f0e7223 */ /* 0x020fce0000000006 */
.L_x_4:
[----:B------:R-:W-:Y:S05]  /*0990*/  BRA.U !UP1, `(.L_x_0) ;  /* 0x00000001093c7547 */ /* 0x000fea000b800000 */
[----:B------:R-:W0:Y:S01]  /*09a0*/  LDC.64 R12, c[0x0][0x380] ;  /* 0x0000e000ff0c7b82 */ /* 0x000e220000000a00 */
[----:B------:R-:W-:Y:S01]  /*09b0*/  IADD3 R9, PT, PT, R8, UR4, RZ ;  /* 0x0000000408097c10 */ /* 0x000fe2000fffe0ff */
[----:B------:R-:W-:Y:S01]  /*09c0*/  UIADD3 UR5, UPT, UPT, -UR5, URZ, URZ ;  /* 0x000000ff05057290 */ /* 0x000fe2000fffe1ff */
[----:B------:R-:W-:-:S05]  /*09d0*/  IADD3 R7, PT, PT, R7, UR4, RZ ;  /* 0x0000000407077c10 */ /* 0x000fca000fffe0ff */
[----:B------:R-:W1:Y:S06]  /*09e0*/  LDC.64 R10, c[0x0][0x388] ;  /* 0x0000e200ff0a7b82 */ /* 0x000e6c0000000a00 */
.L_x_5:
[----:B-1----:R-:W-:-:S04]  /*09f0*/  IMAD.WIDE R2, R9, 0x4, R10 ;  /* 0x0000000409027825 */ /* 0x002fc800078e020a */
[----:B0-----:R-:W-:Y:S02]  /*0a00*/  IMAD.WIDE R4, R7, 0x4, R12 ;  /* 0x0000000407047825 */ /* 0x001fe400078e020c */
[----:B------:R-:W2:Y:S04]  /*0a10*/  LDG.E R2, desc[UR16][R2.64] ;  /* 0x0000001002027981 */ /* 0x000ea8000c1e1900 */
[----:B------:R-:W2:Y:S01]  /*0a20*/  LDG.E R5, desc[UR16][R4.64] ;  /* 0x0000001004057981 */ /* 0x000ea2000c1e1900 */
[----:B------:R-:W-:Y:S01]  /*0a30*/  UIADD3 UR5, UPT, UPT, UR5, 0x1, URZ ;  /* 0x0000000105057890 */ /* 0x000fe2000fffe0ff */
[----:B------:R-:W-:Y:S02]  /*0a40*/  IADD3 R9, PT, PT, R9, 0x1, RZ ;  /* 0x0000000109097810 */ /* 0x000fe40007ffe0ff */
[----:B------:R-:W-:Y:S01]  /*0a50*/  IADD3 R7, PT, PT, R7, 0x1, RZ ;  /* 0x0000000107077810 */ /* 0x000fe20007ffe0ff */
[----:B------:R-:W-:Y:S01]  /*0a60*/  UISETP.NE.AND UP0, UPT, UR5, URZ, UPT ;  /* 0x000000ff0500728c */ /* 0x000fe2000bf05270 */
[----:B--2---:R-:W-:-:S08]  /*0a70*/  FFMA R14, R5, R2, R14 ;  /* 0x00000002050e7223 */ /* 0x004fd0000000000e */
[----:B------:R-:W-:Y:S05]  /*0a80*/  BRA.U UP0, `(.L_x_5) ;  /* 0xfffffffd00d87547 */ /* 0x000fea000b83ffff */
.L_x_0:
[----:B------:R-:W0:Y:S02]  /*0a90*/  LDC.64 R2, c[0x0][0x3a0] ;  /* 0x0000e800ff027b82 */ /* 0x000e240000000a00 */
[----:B0-----:R-:W-:-:S05]  /*0aa0*/  IMAD.WIDE R2, R0, 0x4, R2 ;  /* 0x0000000400027825 */ /* 0x001fca00078e0202 */
[----:B------:R-:W-:Y:S01]  /*0ab0*/  STG.E desc[UR16][R2.64], R14 ;  /* 0x0000000e02007986 */ /* 0x000fe2000c101910 */
[----:B------:R-:W-:Y:S05]  /*0ac0*/  EXIT ;  /* 0x000000000000794d */ /* 0x000fea0003800000 */
.L_x_6:
[----:B------:R-:W-:-:S00]  /*0ad0*/  BRA `(.L_x_6) ;  /* 0xfffffffc00fc7947 */ /* 0x000fc0000383ffff */
[----:B------:R-:W-:-:S00]  /*0ae0*/  NOP ;  /* 0x0000000000007918 */ /* 0x000fc00000000000 */
        /* <DEDUP_REMOVED lines=9> */
.L_x_21:


//--------------------- .text._Z16normalize_kernelPfii --------------------------
	.section	.text._Z16normalize_kernelPfii,"ax",@progbits
	.align	128
        .global         _Z16normalize_kernelPfii
        .type           _Z16normalize_kernelPfii,@function
        .size           _Z16normalize_kernelPfii,(.L_x_22 - _Z16normalize_kernelPfii)
        .other          _Z16normalize_kernelPfii,@"STO_CUDA_ENTRY STV_DEFAULT"
_Z16normalize_kernelPfii:
.text._Z16normalize_kernelPfii:
[----:B------:R-:W-:Y:S01]  /*0000*/  LDC R1, c[0x0][0x37c] ;  /* 0x0000df00ff017b82 */ /* 0x000fe20000000800 */
[----:B------:R-:W0:Y:S07]  /*0010*/  S2R R5, SR_TID.X ;  /* 0x0000000000057919 */ /* 0x000e2e0000002100 */
[----:B------:R-:W1:Y:S01]  /*0020*/  LDC R3, c[0x0][0x364] ;  /* 0x0000d900ff037b82 */ /* 0x000e620000000800 */
[----:B------:R-:W2:Y:S01]  /*0030*/  LDCU.64 UR6, c[0x0][0x388] ;  /* 0x00007100ff0677ac */ /* 0x000ea20008000a00 */
[----:B------:R-:W1:Y:S06]  /*0040*/  S2R R2, SR_TID.Y ;  /* 0x0000000000027919 */ /* 0x000e6c0000002200 */
[----:B------:R-:W0:Y:S08]  /*0050*/  S2UR UR5, SR_CTAID.X ;  /* 0x00000000000579c3 */ /* 0x000e300000002500 */
[----:B------:R-:W0:Y:S08]  /*0060*/  LDC R0, c[0x0][0x360] ;  /* 0x0000d800ff007b82 */ /* 0x000e300000000800 */
[----:B------:R-:W1:Y:S01]  /*0070*/  S2UR UR4, SR_CTAID.Y ;  /* 0x00000000000479c3 */ /* 0x000e620000002600 */
[----:B0-----:R-:W-:-:S05]  /*0080*/  IMAD R0, R0, UR5, R5 ;  /* 0x0000000500007c24 */ /* 0x001fca000f8e0205 */
[----:B--2---:R-:W-:Y:S01]  /*0090*/  ISETP.GE.AND P0, PT, R0, UR7, PT ;  /* 0x0000000700007c0c */ /* 0x004fe2000bf06270 */
[----:B-1----:R-:W-:-:S05]  /*00a0*/  IMAD R3, R3, UR4, R2 ;  /* 0x0000000403037c24 */ /* 0x002fca000f8e0202 */
[----:B------:R-:W-:-:S13]  /*00b0*/  ISETP.GE.OR P0, PT, R3, UR6, P0 ;  /* 0x0000000603007c0c */ /* 0x000fda0008706670 */
[----:B------:R-:W-:Y:S05]  /*00c0*/  @P0 EXIT ;  /* 0x000000000000094d */ /* 0x000fea0003800000 */
[----:B------:R-:W-:Y:S01]  /*00d0*/  UISETP.GE.AND UP0, UPT, UR7, 0x1, UPT ;  /* 0x000000010700788c */ /* 0x000fe2000bf06270 */
[----:B------:R-:W-:Y:S01]  /*00e0*/  HFMA2 R2, -RZ, RZ, 0, 0 ;  /* 0x00000000ff027431 */ /* 0x000fe200000001ff */
[----:B------:R-:W0:Y:S07]  /*00f0*/  LDCU.64 UR8, c[0x0][0x358] ;  /* 0x00006b00ff0877ac */ /* 0x000e2e0008000a00 */
[----:B------:R-:W-:Y:S05]  /*0100*/  BRA.U !UP0, `(.L_x_7) ;  /* 0x0000000508d47547 */ /* 0x000fea000b800000 */
[----:B------:R-:W-:Y:S02]  /*0110*/  UISETP.GE.U32.AND UP1, UPT, UR7, 0x10, UPT ;  /* 0x000000100700788c */ /* 0x000fe4000bf26070 */
[----:B------:R-:W-:Y:S01]  /*0120*/  IMAD R4, R3, UR7, RZ ;  /* 0x0000000703047c24 */ /* 0x000fe2000f8e02ff */
[----:B------:R-:W-:Y:S01]  /*0130*/  ULOP3.LUT UR5, UR7, 0xf, URZ, 0xc0, !UPT ;  /* 0x0000000f07057892 */ /* 0x000fe2000f8ec0ff */
[----:B------:R-:W-:Y:S01]  /*0140*/  MOV R2, RZ ;  /* 0x000000ff00027202 */ /* 0x000fe20000000f00 */
[----:B------:R-:W-:Y:S02]  /*0150*/  UMOV UR4, URZ ;  /* 0x000000ff00047c82 */ /* 0x000fe40008000000 */
[----:B------:R-:W-:Y:S02]  /*0160*/  UISETP.NE.AND UP0, UPT, UR5, URZ, UPT ;  /* 0x000000ff0500728c */ /* 0x000fe4000bf05270 */
[----:B------:R-:W-:Y:S09]  /*0170*/  BRA.U !UP1, `(.L_x_8) ;  /* 0x0000000109b07547 */ /* 0x000ff2000b800000 */
[----:B------:R-:W1:Y:S01]  /*0180*/  LDC.64 R6, c[0x0][0x380] ;  /* 0x0000e000ff067b82 */ /* 0x000e620000000a00 */
[----:B------:R-:W-:Y:S01]  /*0190*/  ULOP3.LUT UR4, UR7, 0x7ffffff0, URZ, 0xc0, !UPT ;  /* 0x7ffffff007047892 */ /* 0x000fe2000f8ec0ff */
[----:B------:R-:W-:-:S03]  /*01a0*/  MOV R2, RZ ;  /* 0x000000ff00027202 */ /* 0x000fc60000000f00 */
[----:B------:R-:W-:Y:S01]  /*01b0*/  UIADD3 UR6, UPT, UPT, -UR4, URZ, URZ ;  /* 0x000000ff04067290 */ /* 0x000fe2000fffe1ff */
[----:B-1----:R-:W-:-:S03]  /*01c0*/  IMAD.WIDE.U32 R6, R4, 0x4, R6 ;  /* 0x0000000404067825 */ /* 0x002fc600078e0006 */
[----:B------:R-:W-:-:S04]  /*01d0*/  IADD3 R6, P0, PT, R6, 0x20, RZ ;  /* 0x0000002006067810 */ /* 0x000fc80007f1e0ff */
[----:B------:R-:W-:-:S09]  /*01e0*/  IADD3.X R7, PT, PT, RZ, R7, RZ, P0, !PT ;  /* 0x00000007ff077210 */ /* 0x000fd200007fe4ff */
.L_x_9:
[----:B0-----:R-:W2:Y:S04]  /*01f0*/  LDG.E R15, desc[UR8][R6.64+-0x20] ;  /* 0xffffe008060f7981 */ /* 0x001ea8000c1e1900 */
[----:B------:R-:W3:Y:S04]  /*0200*/  LDG.E R17, desc[UR8][R6.64+-0x1c] ;  /* 0xffffe40806117981 */ /* 0x000ee8000c1e1900 */
        /* <DEDUP_REMOVED lines=13> */
[----:B------:R0:W5:Y:S01]  /*02e0*/  LDG.E R8, desc[UR8][R6.64+0x1c] ;  /* 0x00001c0806087981 */ /* 0x000162000c1e1900 */
[----:B------:R-:W-:-:S04]  /*02f0*/  UIADD3 UR6, UPT, UPT, UR6, 0x10, URZ ;  /* 0x0000001006067890 */ /* 0x000fc8000fffe0ff */
[----:B------:R-:W-:Y:S01]  /*0300*/  UISETP.NE.AND UP1, UPT, UR6, URZ, UPT ;  /* 0x000000ff0600728c */ /* 0x000fe2000bf25270 */
[----:B0-----:R-:W-:-:S04]  /*0310*/  IADD3 R6, P0, PT, R6, 0x40, RZ ;  /* 0x0000004006067810 */ /* 0x001fc80007f1e0ff */
[----:B------:R-:W-:Y:S01]  /*0320*/  IADD3.X R7, PT, PT, RZ, R7, RZ, P0, !PT ;  /* 0x00000007ff077210 */ /* 0x000fe200007fe4ff */
        /* <DEDUP_REMOVED lines=15> */
[----:B------:R-:W-:Y:S01]  /*0420*/  FFMA R2, R8, R8, R5 ;  /* 0x0000000808027223 */ /* 0x000fe20000000005 */
[----:B------:R-:W-:Y:S06]  /*0430*/  BRA.U UP1, `(.L_x_9) ;  /* 0xfffffffd016c7547 */ /* 0x000fec000b83ffff */
.L_x_8:
[----:B------:R-:W-:Y:S05]  /*0440*/  BRA.U !UP0, `(.L_x_7) ;  /* 0x0000000508047547 */ /* 0x000fea000b800000 */
[----:B------:R-:W-:Y:S02]  /*0450*/  UISETP.GE.U32.AND UP0, UPT, UR5, 0x8, UPT ;  /* 0x000000080500788c */ /* 0x000fe4000bf06070 */
[----:B------:R-:W-:-:S04]  /*0460*/  ULOP3.LUT UR6, UR7, 0x7, URZ, 0xc0, !UPT ;  /* 0x0000000707067892 */ /* 0x000fc8000f8ec0ff */
[----:B------:R-:W-:-:S03]  /*0470*/  UISETP.NE.AND UP1, UPT, UR6, URZ, UPT ;  /* 0x000000ff0600728c */ /* 0x000fc6000bf25270 */
[----:B------:R-:W-:Y:S08]  /*0480*/  BRA.U !UP0, `(.L_x_10) ;  /* 0x0000000108647547 */ /* 0x000ff0000b800000 */
[----:B------:R-:W1:Y:S01]  /*0490*/  LDC.64 R8, c[0x0][0x380] ;  /* 0x0000e000ff087b82 */ /* 0x000e620000000a00 */
[----:B------:R-:W2:Y:S01]  /*04a0*/  LDCU.64 UR10, c[0x0][0x380] ;  /* 0x00007000ff0a77ac */ /* 0x000ea20008000a00 */
[C---:B------:R-:W-:Y:S02]  /*04b0*/  IADD3 R5, PT, PT, R4.reuse, UR4, RZ ;  /* 0x0000000404057c10 */ /* 0x040fe4000fffe0ff */
[----:B------:R-:W-:-:S04]  /*04c0*/  IADD3 R7, P0, PT, R4, UR4, RZ ;  /* 0x0000000404077c10 */ /* 0x000fc8000ff1e0ff */
[----:B------:R-:W-:Y:S02]  /*04d0*/  IADD3.X R10, PT, PT, RZ, RZ, RZ, P0, !PT ;  /* 0x000000ffff0a7210 */ /* 0x000fe400007fe4ff */
[----:B--2---:R-:W-:-:S04]  /*04e0*/  LEA R6, P0, R7, UR10, 0x2 ;  /* 0x0000000a07067c11 */ /* 0x004fc8000f8010ff */
[----:B------:R-:W-:Y:S01]  /*04f0*/  LEA.HI.X R7, R7, UR11, R10, 0x2, P0 ;  /* 0x0000000b07077c11 */ /* 0x000fe200080f140a */
[----:B-1----:R-:W-:-:S04]  /*0500*/  IMAD.WIDE.U32 R8, R5, 0x4, R8 ;  /* 0x0000000405087825 */ /* 0x002fc800078e0008 */
[----:B0-----:R-:W2:Y:S04]  /*0510*/  LDG.E R5, desc[UR8][R6.64+0x4] ;  /* 0x0000040806057981 */ /* 0x001ea8000c1e1900 */
[----:B------:R-:W3:Y:S04]  /*0520*/  LDG.E R9, desc[UR8][R8.64] ;  /* 0x0000000808097981 */ /* 0x000ee8000c1e1900 */
[----:B------:R-:W4:Y:S04]  /*0530*/  LDG.E R11, desc[UR8][R6.64+0x8] ;  /* 0x00000808060b7981 */ /* 0x000f28000c1e1900 */
[----:B------:R-:W5:Y:S04]  /*0540*/  LDG.E R13, desc[UR8][R6.64+0xc] ;  /* 0x00000c08060d7981 */ /* 0x000f68000c1e1900 */
[----:B------:R-:W5:Y:S04]  /*0550*/  LDG.E R15, desc[UR8][R6.64+0x10] ;  /* 0x00001008060f7981 */ /* 0x000f68000c1e1900 */
[----:B------:R-:W5:Y:S04]  /*0560*/  LDG.E R17, desc[UR8][R6.64+0x14] ;  /* 0x0000140806117981 */ /* 0x000f68000c1e1900 */
[----:B------:R-:W5:Y:S04]  /*0570*/  LDG.E R19, desc[UR8][R6.64+0x18] ;  /* 0x0000180806137981 */ /* 0x000f68000c1e1900 */
[----:B------:R-:W5:Y:S01]  /*0580*/  LDG.E R21, desc[UR8][R6.64+0x1c] ;  /* 0x00001c0806157981 */ /* 0x000f62000c1e1900 */
[----:B------:R-:W-:Y:S01]  /*0590*/  UIADD3 UR4, UPT, UPT, UR4, 0x8, URZ ;  /* 0x0000000804047890 */ /* 0x000fe2000fffe0ff */
[----:B---3--:R-:W-:-:S04]  /*05a0*/  FFMA R2, R9, R9, R2 ;  /* 0x0000000909027223 */ /* 0x008fc80000000002 */
[----:B--2---:R-:W-:-:S04]  /*05b0*/  FFMA R2, R5, R5, R2 ;  /* 0x0000000505027223 */ /* 0x004fc80000000002 */
[----:B----4-:R-:W-:-:S04]  /*05c0*/  FFMA R2, R11, R11, R2 ;  /* 0x0000000b0b027223 */ /* 0x010fc80000000002 */
[----:B-----5:R-:W-:-:S04]  /*05d0*/  FFMA R2, R13, R13, R2 ;  /* 0x0000000d0d027223 */ /* 0x020fc80000000002 */
[----:B------:R-:W-:-:S04]  /*05e0*/  FFMA R2, R15, R15, R2 ;  /* 0x0000000f0f027223 */ /* 0x000fc80000000002 */
[----:B------:R-:W-:-:S04]  /*05f0*/  FFMA R2, R17, R17, R2 ;  /* 0x0000001111027223 */ /* 0x000fc80000000002 */
[----:B------:R-:W-:-:S04]  /*0600*/  FFMA R2, R19, R19, R2 ;  /* 0x0000001313027223 */ /* 0x000fc80000000002 */
[----:B------:R-:W-:-:S07]  /*0610*/  FFMA R2, R21, R21, R2 ;  /* 0x0000001515027223 */ /* 0x000fce0000000002 */
.L_x_10:
        /* <DEDUP_REMOVED lines=16> */
[----:B------:R-:W5:Y:S01]  /*0720*/  LDG.E R13, desc[UR8][R8.64+0xc] ;  /* 0x00000c08080d7981 */ /* 0x000f62000c1e1900 */
[----:B------:R-:W-:Y:S01]  /*0730*/  UIADD3 UR4, UPT, UPT, UR4, 0x4, URZ ;  /* 0x0000000404047890 */ /* 0x000fe2000fffe0ff */
[----:B---3--:R-:W-:-:S04]  /*0740*/  FFMA R2, R7, R7, R2 ;  /* 0x0000000707027223 */ /* 0x008fc80000000002 */
[----:B--2---:R-:W-:-:S04]  /*0750*/  FFMA R2, R5, R5, R2 ;  /* 0x0000000505027223 */ /* 0x004fc80000000002 */
[----:B----4-:R-:W-:-:S04]  /*0760*/  FFMA R2, R11, R11, R2 ;  /* 0x0000000b0b027223 */ /* 0x010fc80000000002 */
[----:B-----5:R-:W-:-:S07]  /*0770*/  FFMA R2, R13, R13, R2 ;  /* 0x0000000d0d027223 */ /* 0x020fce0000000002 */
.L_x_11:
[----:B------:R-:W-:Y:S05]  /*0780*/  BRA.U !UP1, `(.L_x_7) ;  /* 0x0000000109347547 */ /* 0x000fea000b800000 */
[----:B------:R-:W1:Y:S01]  /*0790*/  LDC.64 R6, c[0x0][0x380] ;  /* 0x0000e000ff067b82 */ /* 0x000e620000000a00 */
[----:B------:R-:W-:Y:S01]  /*07a0*/  IADD3 R5, PT, PT, R4, UR4, RZ ;  /* 0x0000000404057c10 */ /* 0x000fe2000fffe0ff */
[----:B------:R-:W-:-:S04]  /*07b0*/  UIADD3 UR5, UPT, UPT, -UR5, URZ, URZ ;  /* 0x000000ff05057290 */ /* 0x000fc8000fffe1ff */
[----:B-1----:R-:W-:-:S05]  /*07c0*/  IMAD.WIDE.U32 R4, R5, 0x4, R6 ;  /* 0x0000000405047825 */ /* 0x002fca00078e0006 */
[----:B------:R-:W-:-:S07]  /*07d0*/  MOV R7, R5 ;  /* 0x0000000500077202 */ /* 0x000fce0000000f00 */
.L_x_12:
[----:B------:R-:W-:-:S06]  /*07e0*/  MOV R5, R7 ;  /* 0x0000000700057202 */ /* 0x000fcc0000000f00 */
[----:B0-----:R0:W2:Y:S01]  /*07f0*/  LDG.E R5, desc[UR8][R4.64] ;  /* 0x0000000804057981 */ /* 0x0010a2000c1e1900 */
[----:B------:R-:W-:-:S04]  /*0800*/  UIADD3 UR5, UPT, UPT, UR5, 0x1, URZ ;  /* 0x0000000105057890 */ /* 0x000fc8000fffe0ff */
[----:B------:R-:W-:Y:S01]  /*0810*/  UISETP.NE.AND UP0, UPT, UR5, URZ, UPT ;  /* 0x000000ff0500728c */ /* 0x000fe2000bf05270 */
[----:B0-----:R-:W-:-:S04]  /*0820*/  IADD3 R4, P0, PT, R4, 0x4, RZ ;  /* 0x0000000404047810 */ /* 0x001fc80007f1e0ff */
[----:B------:R-:W-:Y:S01]  /*0830*/  IADD3.X R7, PT, PT, RZ, R7, RZ, P0, !PT ;  /* 0x00000007ff077210 */ /* 0x000fe200007fe4ff */
[----:B--2---:R-:W-:-:S03]  /*0840*/  FFMA R2, R5, R5, R2 ;  /* 0x0000000505027223 */ /* 0x004fc60000000002 */
[----:B------:R-:W-:Y:S05]  /*0850*/  BRA.U UP0, `(.L_x_12) ;  /* 0xfffffffd00e07547 */ /* 0x000fea000b83ffff */
.L_x_7:
[----:B------:R-:W1:Y:S01]  /*0860*/  LDC.64 R4, c[0x0][0x380] ;  /* 0x0000e000ff047b82 */ /* 0x000e620000000a00 */
[----:B------:R-:W-:-:S04]  /*0870*/  IMAD R3, R3, UR7, R0 ;  /* 0x0000000703037c24 */ /* 0x000fc8000f8e0200 */
[----:B-1----:R-:W-:-:S05]  /*0880*/  IMAD.WIDE R4, R3, 0x4, R4 ;  /* 0x0000000403047825 */ /* 0x002fca00078e0204 */
[----:B0-----:R-:W2:Y:S01]  /*0890*/  LDG.E R3, desc[UR8][R4.64] ;  /* 0x0000000804037981 */ /* 0x001ea2000c1e1900 */
[----:B------:R-:W-:-:S13]  /*08a0*/  FSETP.GEU.AND P0, PT, |R2|, 1.175494350822287508e-38, PT ;  /* 0x008000000200780b */ /* 0x000fda0003f0e200 */
[----:B------:R-:W-:-:S04]  /*08b0*/  @!P0 FMUL R2, R2, 16777216 ;  /* 0x4b80000002028820 */ /* 0x000fc80000400000 */
[----:B------:R-:W0:Y:S02]  /*08c0*/  MUFU.RSQ R0, R2 ;  /* 0x0000000200007308 */ /* 0x000e240000001400 */
[----:B0-----:R-:W-:-:S04]  /*08d0*/  @!P0 FMUL R0, R0, 4096 ;  /* 0x4580000000008820 */ /* 0x001fc80000400000 */
[----:B--2---:R-:W-:-:S05]  /*08e0*/  FMUL R3, R0, R3 ;  /* 0x0000000300037220 */ /* 0x004fca0000400000 */
[----:B------:R-:W-:Y:S01]  /*08f0*/  STG.E desc[UR8][R4.64], R3 ;  /* 0x0000000304007986 */ /* 0x000fe2000c101908 */
[----:B------:R-:W-:Y:S05]  /*0900*/  EXIT ;  /* 0x000000000000794d */ /* 0x000fea0003800000 */
.L_x_13:
        /* <DEDUP_REMOVED lines=15> */
.L_x_22:


//--------------------- .text._Z13matmul_kernelPKfS0_Pfiii --------------------------
	.section	.text._Z13matmul_kernelPKfS0_Pfiii,"ax",@progbits
	.align	128
        .global         _Z13matmul_kernelPKfS0_Pfiii
        .type           _Z13matmul_kernelPKfS0_Pfiii,@function
        .size           _Z13matmul_kernelPKfS0_Pfiii,(.L_x_23 - _Z13matmul_kernelPKfS0_Pfiii)
        .other          _Z13matmul_kernelPKfS0_Pfiii,@"STO_CUDA_ENTRY STV_DEFAULT"
_Z13matmul_kernelPKfS0_Pfiii:
.text._Z13matmul_kernelPKfS0_Pfiii:
        /* <DEDUP_REMOVED lines=13> */
[----:B------:R-:W0:Y:S01]  /*00d0*/  LDCU UR7, c[0x0][0x3a0] ;  /* 0x00007400ff0777ac */ /* 0x000e220008000800 */
[----:B------:R-:W-:Y:S01]  /*00e0*/  HFMA2 R14, -RZ, RZ, 0, 0 ;  /* 0x00000000ff0e7431 */ /* 0x000fe200000001ff */
[----:B------:R-:W1:Y:S01]  /*00f0*/  LDCU.64 UR12, c[0x0][0x358] ;  /* 0x00006b00ff0c77ac */ /* 0x000e620008000a00 */
[----:B0-----:R-:W-:-:S09]  /*0100*/  UISETP.GE.AND UP0, UPT, UR7, 0x1, UPT ;  /* 0x000000010700788c */ /* 0x001fd2000bf06270 */
[----:B-1----:R-:W-:Y:S05]  /*0110*/  BRA.U !UP0, `(.L_x_14) ;  /* 0x00000009089c7547 */ /* 0x002fea000b800000 */
[----:B------:R-:W-:Y:S02]  /*0120*/  UISETP.GE.U32.AND UP1, UPT, UR7, 0x10, UPT ;  /* 0x000000100700788c */ /* 0x000fe4000bf26070 */
[----:B------:R-:W-:Y:S01]  /*0130*/  IMAD R8, R7, UR7, RZ ;  /* 0x0000000707087c24 */ /* 0x000fe2000f8e02ff */
[----:B------:R-:W-:Y:S02]  /*0140*/  ULOP3.LUT UR10, UR7, 0xf, URZ, 0xc0, !UPT ;  /* 0x0000000f070a7892 */ /* 0x000fe4000f8ec0ff */
[----:B------:R-:W-:Y:S01]  /*0150*/  IMAD R9, R0, UR7, RZ ;  /* 0x0000000700097c24 */ /* 0x000fe2000f8e02ff */
[----:B------:R-:W-:Y:S01]  /*0160*/  MOV R14, RZ ;  /* 0x000000ff000e7202 */ /* 0x000fe20000000f00 */
[----:B------:R-:W-:Y:S01]  /*0170*/  UMOV UR4, URZ ;  /* 0x000000ff00047c82 */ /* 0x000fe20008000000 */
[----:B------:R-:W-:Y:S01]  /*0180*/  UISETP.NE.AND UP0, UPT, UR10, URZ, UPT ;  /* 0x000000ff0a00728c */ /* 0x000fe2000bf05270 */
[----:B------:R-:W-:Y:S10]  /*0190*/  BRA.U !UP1, `(.L_x_15) ;  /* 0x0000000509107547 */ /* 0x000ff4000b800000 */
[----:B------:R-:W0:Y:S01]  /*01a0*/  LDC.64 R2, c[0x0][0x380] ;  /* 0x0000e000ff027b82 */ /* 0x000e220000000a00 */
[----:B------:R-:W1:Y:S01]  /*01b0*/  LDCU.64 UR8, c[0x0][0x388] ;  /* 0x00007100ff0877ac */ /* 0x000e620008000a00 */
[----:B------:R-:W-:Y:S02]  /*01c0*/  MOV R14, RZ ;  /* 0x000000ff000e7202 */ /* 0x000fe40000000f00 */
[----:B------:R-:W-:Y:S01]  /*01d0*/  MOV R6, R9 ;  /* 0x0000000900067202 */ /* 0x000fe20000000f00 */
[----:B------:R-:W-:Y:S02]  /*01e0*/  ULOP3.LUT UR4, UR7, 0x7ffffff0, URZ, 0xc0, !UPT ;  /* 0x7ffffff007047892 */ /* 0x000fe4000f8ec0ff */
[----:B-1----:R-:W-:Y:S02]  /*01f0*/  UIADD3 UR5, UP1, UPT, UR8, 0x20, URZ ;  /* 0x0000002008057890 */ /* 0x002fe4000ff3e0ff */
[----:B------:R-:W-:Y:S02]  /*0200*/  UIADD3 UR8, UPT, UPT, -UR4, URZ, URZ ;  /* 0x000000ff04087290 */ /* 0x000fe4000fffe1ff */
[----:B------:R-:W-:Y:S01]  /*0210*/  UIADD3.X UR6, UPT, UPT, URZ, UR9, URZ, UP1, !UPT ;  /* 0x00000009ff067290 */ /* 0x000fe20008ffe4ff */
[----:B0-----:R-:W-:-:S03]  /*0220*/  IMAD.WIDE.U32 R2, R8, 0x4, R2 ;  /* 0x0000000408027825 */ /* 0x001fc600078e0002 */
[----:B------:R-:W-:-:S04]  /*0230*/  IADD3 R4, P0, PT, R2, 0x20, RZ ;  /* 0x0000002002047810 */ /* 0x000fc80007f1e0ff */
[----:B------:R-:W-:-:S09]  /*0240*/  IADD3.X R5, PT, PT, RZ, R3, RZ, P0, !PT ;  /* 0x00000003ff057210 */ /* 0x000fd200007fe4ff */
.L_x_16:
[----:B------:R-:W-:Y:S01]  /*0250*/  MOV R2, UR5 ;  /* 0x0000000500027c02 */ /* 0x000fe20008000f00 */
[----:B------:R-:W2:Y:S01]  /*0260*/  LDG.E R15, desc[UR12][R4.64+-0x20] ;  /* 0xffffe00c040f7981 */ /* 0x000ea2000c1e1900 */
[----:B------:R-:W-:-:S03]  /*0270*/  MOV R3, UR6 ;  /* 0x0000000600037c02 */ /* 0x000fc60008000f00 */
[----:B------:R-:W3:Y:S01]  /*0280*/  LDG.E R17, desc[UR12][R4.64+-0x1c] ;  /* 0xffffe40c04117981 */ /* 0x000ee2000c1e1900 */
[----:B------:R-:W-:-:S03]  /*0290*/  IMAD.WIDE R2, R6, 0x4, R2 ;  /* 0x0000000406027825 */ /* 0x000fc600078e0202 */
[----:B------:R-:W4:Y:S04]  /*02a0*/  LDG.E R19, desc[UR12][R4.64+-0x18] ;  /* 0xffffe80c04137981 */ /* 0x000f28000c1e1900 */
[----:B------:R-:W2:Y:S04]  /*02b0*/  LDG.E R16, desc[UR12][R2.64+-0x20] ;  /* 0xffffe00c02107981 */ /* 0x000ea8000c1e1900 */
        /* <DEDUP_REMOVED lines=13> */
[----:B------:R-:W2:Y:S01]  /*0390*/  LDG.E R15, desc[UR12][R4.64+-0x4] ;  /* 0xfffffc0c040f7981 */ /* 0x000ea2000c1e1900 */
[----:B---3--:R-:W-:-:S03]  /*03a0*/  FFMA R24, R17, R24, R16 ;  /* 0x0000001811187223 */ /* 0x008fc60000000010 */
[----:B------:R-:W2:Y:S01]  /*03b0*/  LDG.E R14, desc[UR12][R2.64+-0x4] ;  /* 0xfffffc0c020e7981 */ /* 0x000ea2000c1e1900 */
[----:B----4-:R-:W-:-:S03]  /*03c0*/  FFMA R25, R19, R18, R24 ;  /* 0x0000001213197223 */ /* 0x010fc60000000018 */
[----:B------:R-:W3:Y:S04]  /*03d0*/  LDG.E R16, desc[UR12][R4.64] ;  /* 0x0000000c04107981 */ /* 0x000ee8000c1e1900 */
[----:B------:R-:W3:Y:S01]  /*03e0*/  LDG.E R17, desc[UR12][R2.64] ;  /* 0x0000000c02117981 */ /* 0x000ee2000c1e1900 */
[----:B-----5:R-:W-:-:S03]  /*03f0*/  FFMA R25, R20, R21, R25 ;  /* 0x0000001514197223 */ /* 0x020fc60000000019 */
[----:B------:R-:W4:Y:S04]  /*0400*/  LDG.E R18, desc[UR12][R4.64+0x4] ;  /* 0x0000040c04127981 */ /* 0x000f28000c1e1900 */
[----:B------:R-:W4:Y:S01]  /*0410*/  LDG.E R19, desc[UR12][R2.64+0x4] ;  /* 0x0000040c02137981 */ /* 0x000f22000c1e1900 */
[----:B------:R-:W-:-:S03]  /*0420*/  FFMA R25, R22, R23, R25 ;  /* 0x0000001716197223 */ /* 0x000fc60000000019 */
[----:B------:R-:W5:Y:S04]  /*0430*/  LDG.E R20, desc[UR12][R4.64+0x8] ;  /* 0x0000080c04147981 */ /* 0x000f68000c1e1900 */
[----:B------:R-:W5:Y:S01]  /*0440*/  LDG.E R21, desc[UR12][R2.64+0x8] ;  /* 0x0000080c02157981 */ /* 0x000f62000c1e1900 */
[----:B------:R-:W-:-:S03]  /*0450*/  FFMA R25, R10, R11, R25 ;  /* 0x0000000b0a197223 */ /* 0x000fc60000000019 */
[----:B------:R-:W5:Y:S04]  /*0460*/  LDG.E R22, desc[UR12][R4.64+0xc] ;  /* 0x00000c0c04167981 */ /* 0x000f68000c1e1900 */
[----:B------:R-:W5:Y:S04]  /*0470*/  LDG.E R23, desc[UR12][R2.64+0xc] ;  /* 0x00000c0c02177981 */ /* 0x000f68000c1e1900 */
[----:B------:R-:W5:Y:S01]  /*0480*/  LDG.E R10, desc[UR12][R4.64+0x10] ;  /* 0x0000100c040a7981 */ /* 0x000f62000c1e1900 */
[----:B------:R-:W-:-:S03]  /*0490*/  FFMA R28, R12, R13, R25 ;  /* 0x0000000d0c1c7223 */ /* 0x000fc60000000019 */
[----:B------:R-:W5:Y:S04]  /*04a0*/  LDG.E R11, desc[UR12][R2.64+0x10] ;  /* 0x0000100c020b7981 */ /* 0x000f68000c1e1900 */
[----:B------:R-:W5:Y:S04]  /*04b0*/  LDG.E R24, desc[UR12][R4.64+0x14] ;  /* 0x0000140c04187981 */ /* 0x000f68000c1e1900 */
[----:B------:R-:W5:Y:S04]  /*04c0*/  LDG.E R25, desc[UR12][R2.64+0x14] ;  /* 0x0000140c02197981 */ /* 0x000f68000c1e1900 */
[----:B------:R0:W5:Y:S04]  /*04d0*/  LDG.E R13, desc[UR12][R4.64+0x18] ;  /* 0x0000180c040d7981 */ /* 0x000168000c1e1900 */
[----:B------:R-:W5:Y:S01]  /*04e0*/  LDG.E R12, desc[UR12][R2.64+0x18] ;  /* 0x0000180c020c7981 */ /* 0x000f62000c1e1900 */
[----:B------:R-:W-:-:S04]  /*04f0*/  UIADD3 UR8, UPT, UPT, UR8, 0x10, URZ ;  /* 0x0000001008087890 */ /* 0x000fc8000fffe0ff */
[----:B------:R-:W-:Y:S01]  /*0500*/  UISETP.NE.AND UP1, UPT, UR8, URZ, UPT ;  /* 0x000000ff0800728c */ /* 0x000fe2000bf25270 */
[----:B0-----:R-:W-:Y:S02]  /*0510*/  IADD3 R4, P0, PT, R4, 0x40, RZ ;  /* 0x0000004004047810 */ /* 0x001fe40007f1e0ff */
[----:B------:R-:W-:Y:S02]  /*0520*/  IADD3 R6, PT, PT, R6, 0x10, RZ ;  /* 0x0000001006067810 */ /* 0x000fe40007ffe0ff */
        /* <DEDUP_REMOVED lines=11> */
.L_x_15:
[----:B------:R-:W-:Y:S05]  /*05e0*/  BRA.U !UP0, `(.L_x_14) ;  /* 0x0000000508687547 */ /* 0x000fea000b800000 */
[----:B------:R-:W-:Y:S02]  /*05f0*/  UISETP.GE.U32.AND UP0, UPT, UR10, 0x8, UPT ;  /* 0x000000080a00788c */ /* 0x000fe4000bf06070 */
[----:B------:R-:W-:-:S04]  /*0600*/  ULOP3.LUT UR6, UR7, 0x7, URZ, 0xc0, !UPT ;  /* 0x0000000707067892 */ /* 0x000fc8000f8ec0ff */
[----:B------:R-:W-:-:S03]  /*0610*/  UISETP.NE.AND UP1, UPT, UR6, URZ, UPT ;  /* 0x000000ff0600728c */ /* 0x000fc6000bf25270 */
[----:B------:R-:W-:Y:S08]  /*0620*/  BRA.U !UP0, `(.L_x_17) ;  /* 0x0000000108907547 */ /* 0x000ff0000b800000 */
[----:B------:R-:W0:Y:S01]  /*0630*/  LDC.64 R10, c[0x0][0x380] ;  /* 0x0000e000ff0a7b82 */ /* 0x000e220000000a00 */
[----:B------:R-:W1:Y:S01]  /*0640*/  LDCU.64 UR8, c[0x0][0x380] ;  /* 0x00007000ff0877ac */ /* 0x000e620008000a00 */
[C---:B------:R-:W-:Y:S02]  /*0650*/  IADD3 R3, PT, PT, R8.reuse, UR4, RZ ;  /* 0x0000000408037c10 */ /* 0x040fe4000fffe0ff */
[----:B------:R-:W-:Y:S02]  /*0660*/  IADD3 R6, P0, PT, R8, UR4, RZ ;  /* 0x0000000408067c10 */ /* 0x000fe4000ff1e0ff */
[----:B------:R-:W-:Y:S02]  /*0670*/  IADD3 R13, PT, PT, R9, UR4, RZ ;  /* 0x00000004090d7c10 */ /* 0x000fe4000fffe0ff */
[----:B------:R-:W2:Y:S01]  /*0680*/  LDC.64 R4, c[0x0][0x388] ;  /* 0x0000e200ff047b82 */ /* 0x000ea20000000a00 */
[----:B0-----:R-:W-:Y:S01]  /*0690*/  IMAD.WIDE.U32 R10, R3, 0x4, R10 ;  /* 0x00000004030a7825 */ /* 0x001fe200078e000a */
[----:B------:R-:W-:-:S02]  /*06a0*/  IADD3.X R3, PT, PT, RZ, RZ, RZ, P0, !PT ;  /* 0x000000ffff037210 */ /* 0x000fc400007fe4ff */
[C---:B-1----:R-:W-:Y:S02]  /*06b0*/  LEA R2, P0, R6.reuse, UR8, 0x2 ;  /* 0x0000000806027c11 */ /* 0x042fe4000f8010ff */
[----:B------:R-:W3:Y:S02]  /*06c0*/  LDG.E R15, desc[UR12][R10.64] ;  /* 0x0000000c0a0f7981 */ /* 0x000ee4000c1e1900 */
[----:B------:R-:W-:Y:S01]  /*06d0*/  LEA.HI.X R3, R6, UR9, R3, 0x2, P0 ;  /* 0x0000000906037c11 */ /* 0x000fe200080f1403 */
[----:B--2---:R-:W-:-:S04]  /*06e0*/  IMAD.WIDE R4, R13, 0x4, R4 ;  /* 0x000000040d047825 */ /* 0x004fc800078e0204 */
[----:B------:R-:W2:Y:S04]  /*06f0*/  LDG.E R18, desc[UR12][R2.64+0x4] ;  /* 0x0000040c02127981 */ /* 0x000ea8000c1e1900 */
[----:B------:R-:W3:Y:S04]  /*0700*/  LDG.E R16, desc[UR12][R4.64] ;  /* 0x0000000c04107981 */ /* 0x000ee8000c1e1900 */
[----:B------:R-:W2:Y:S04]  /*0710*/  LDG.E R17, desc[UR12][R4.64+0x4] ;  /* 0x0000040c04117981 */ /* 0x000ea8000c1e1900 */
        /* <DEDUP_REMOVED lines=21> */
.L_x_17:
        /* <DEDUP_REMOVED lines=13> */
[----:B-1----:R-:W-:-:S03]  /*0940*/  LEA R2, P0, R6, UR6, 0x2 ;  /* 0x0000000606027c11 */ /* 0x002fc6000f8010ff */
[----:B------:R-:W3:Y:S01]  /*0950*/  LDG.E R11, desc[UR12][R10.64] ;  /* 0x0000000c0a0b7981 */ /* 0x000ee2000c1e1900 */
        /* <DEDUP_REMOVED lines=8> */
[----:B------:R-:W5:Y:S01]  /*09e0*/  LDG.E R18, desc[UR12][R4.64+0xc] ;  /* 0x00000c0c04127981 */ /* 0x000f62000c1e1900 */
[----:B------:R-:W-:Y:S01]  /*09f0*/  UIADD3 UR4, UPT, UPT, UR4, 0x4, URZ ;  /* 0x0000000404047890 */ /* 0x000fe2000fffe0ff */
[----:B---3--:R-:W-:-:S04]  /*0a00*/  FFMA R6, R11, R6, R14 ;  /* 0x000000060b067223 */ /* 0x008fc8000000000e */
[----:B--2---:R-:W-:-:S04]  /*0a10*/  FFMA R6, R13, R12, R6 ;  /* 0x0000000c0d067223 */ /* 0x004fc80000000006 */
[----:B----4-:R-:W-:-:S04]  /*0a20*/  FFMA R6, R15, R16, R6 ;  /* 0x000000100f067223 */ /* 0x010fc80000000006 */
[----:B-----5:R-:W-:-:S07]  /*0a30*/  FFMA R14, R17, R18, R6 ;  /* 0x00000012110e7223 */ /* 0x020fce0000000006 */
.L_x_18:
[----:B------:R-:W-:Y:S05]  /*0a40*/  BRA.U !UP1, `(.L_x_14) ;  /* 0x0000000109507547 */ /* 0x000fea000b800000 */
[----:B------:R-:W0:Y:S01]  /*0a50*/  LDC.64 R4, c[0x0][0x380] ;  /* 0x0000e000ff047b82 */ /* 0x000e220000000a00 */
[----:B------:R-:W-:Y:S01]  /*0a60*/  IADD3 R11, PT, PT, R8, UR4, RZ ;  /* 0x00000004080b7c10 */ /* 0x000fe2000fffe0ff */
[----:B------:R-:W-:-:S06]  /*0a70*/  UIADD3 UR5, UPT, UPT, -UR5, URZ, URZ ;  /* 0x000000ff05057290 */ /* 0x000fcc000fffe1ff */
[----:B------:R-:W1:Y:S01]  /*0a80*/  LDC.64 R2, c[0x0][0x388] ;  /* 0x0000e200ff027b82 */ /* 0x000e620000000a00 */
[----:B0-----:R-:W-:Y:S01]  /*0a90*/  IMAD.WIDE.U32 R4, R11, 0x4, R4 ;  /* 0x000000040b047825 */ /* 0x001fe200078e0004 */
[----:B------:R-:W-:Y:S02]  /*0aa0*/  IADD3 R11, PT, PT, R9, UR4, RZ ;  /* 0x00000004090b7c10 */ /* 0x000fe4000fffe0ff */
[----:B------:R-:W-:Y:S02]  /*0ab0*/  MOV R6, R4 ;  /* 0x0000000400067202 */ /* 0x000fe40000000f00 */
[----:B------:R-:W-:-:S07]  /*0ac0*/  MOV R13, R5 ;  /* 0x00000005000d7202 */ /* 0x000fce0000000f00 */
.L_x_19:
[----:B-1----:R-:W-:Y:S01]  /*0ad0*/  IMAD.WIDE R4, R11, 0x4, R2 ;  /* 0x000000040b047825 */ /* 0x002fe200078e0202 */
[----:B------:R-:W-:Y:S02]  /*0ae0*/  MOV R9, R13 ;  /* 0x0000000d00097202 */ /* 0x000fe40000000f00 */
[----:B------:R-:W-:-:S03]  /*0af0*/  MOV R8, R6 ;  /* 0x0000000600087202 */ /* 0x000fc60000000f00 */
[----:B------:R-:W2:Y:S04]  /*0b00*/  LDG.E R4, desc[UR12][R4.64] ;  /* 0x0000000c04047981 */ /* 0x000ea8000c1e1900 */
[----:B------:R-:W2:Y:S01]  /*0b10*/  LDG.E R9, desc[UR12][R8.64] ;  /* 0x0000000c08097981 */ /* 0x000ea2000c1e1900 */
[----:B------:R-:W-:Y:S01]  /*0b20*/  UIADD3 UR5, UPT, UPT, UR5, 0x1, URZ ;  /* 0x0000000105057890 */ /* 0x000fe2000fffe0ff */
[----:B------:R-:W-:Y:S02]  /*0b30*/  IADD3 R6, P0, PT, R6, 0x4, RZ ;  /* 0x0000000406067810 */ /* 0x000fe40007f1e0ff */
[----:B------:R-:W-:Y:S01]  /*0b40*/  IADD3 R11, PT, PT, R11, 0x1, RZ ;  /* 0x000000010b0b7810 */ /* 0x000fe20007ffe0ff */
[----:B------:R-:W-:Y:S01]  /*0b50*/  UISETP.NE.AND UP0, UPT, UR5, URZ, UPT ;  /* 0x000000ff0500728c */ /* 0x000fe2000bf05270 */
[----:B------:R-:W-:Y:S01]  /*0b60*/  IADD3.X R13, PT, PT, RZ, R13, RZ, P0, !PT ;  /* 0x0000000dff0d7210 */ /* 0x000fe200007fe4ff */
[----:B--2---:R-:W-:-:S07]  /*0b70*/  FFMA R14, R9, R4, R14 ;  /* 0x00000004090e7223 */ /* 0x004fce000000000e */
[----:B------:R-:W-:Y:S05]  /*0b80*/  BRA.U UP0, `(.L_x_19) ;  /* 0xfffffffd00d07547 */ /* 0x000fea000b83ffff */
.L_x_14:
[----:B------:R-:W0:Y:S01]  /*0b90*/  LDC.64 R2, c[0x0][0x390] ;  /* 0x0000e400ff027b82 */ /* 0x000e220000000a00 */
[----:B------:R-:W-:-:S04]  /*0ba0*/  IMAD R7, R7, UR11, R0 ;  /* 0x0000000b07077c24 */ /* 0x000fc8000f8e0200 */
[----:B0-----:R-:W-:-:S05]  /*0bb0*/  IMAD.WIDE R2, R7, 0x4, R2 ;  /* 0x0000000407027825 */ /* 0x001fca00078e0202 */
[----:B------:R-:W-:Y:S01]  /*0bc0*/  STG.E desc[UR12][R2.64], R14 ;  /* 0x0000000e02007986 */ /* 0x000fe2000c10190c */
[----:B------:R-:W-:Y:S05]  /*0bd0*/  EXIT ;  /* 0x000000000000794d */ /* 0x000fea0003800000 */
.L_x_20:
        /* <DEDUP_REMOVED lines=10> */
.L_x_23:


//--------------------- .nv.shared.reserved.0     --------------------------
	.section	.nv.shared.reserved.0,"aw",@nobits
	.weak		__nv_reservedSMEM_offset_0_alias
	.size		__nv_reservedSMEM_offset_0_alias, 0, 64
	.other		__nv_reservedSMEM_offset_0_alias,@"STO_CUDA_RESERVED_SHARED STV_DEFAULT"
__nv_reservedSMEM_offset_0_alias:
	.zero		0
	.zero		64


//--------------------- .nv.constant0._Z24cosine_similarity_kernelPKfS0_iiPKiPf --------------------------
	.section	.nv.constant0._Z24cosine_similarity_kernelPKfS0_iiPKiPf,"a",@progbits
	.sectionflags	@""
	.align	4
.nv.constant0._Z24cosine_similarity_kernelPKfS0_iiPKiPf:
	.zero		936


//--------------------- .nv.constant0._Z16normalize_kernelPfii --------------------------
	.section	.nv.constant0._Z16normalize_kernelPfii,"a",@progbits
	.sectionflags	@""
	.align	4
.nv.constant0._Z16normalize_kernelPfii:
	.zero		912


//--------------------- .nv.constant0._Z13matmul_kernelPKfS0_Pfiii --------------------------
	.section	.nv.constant0._Z13matmul_kernelPKfS0_Pfiii,"a",@progbits
	.sectionflags	@""
	.align	4
.nv.constant0._Z13matmul_kernelPKfS0_Pfiii:
	.zero		932


//--------------------- SYMBOLS --------------------------

	.type		.nv.reservedSmem.offset0,@object
	.size		.nv.reservedSmem.offset0,0x4
